//
// Generated by NVIDIA NVVM Compiler
//
// Compiler Build ID: CL-36424714
// Cuda compilation tools, release 13.0, V13.0.88
// Based on NVVM 20.0.0
//

.version 9.0
.target sm_100
.address_size 64

// _ZZ6updateidPdS_E3tmp has been demoted

.entry _Z6updateidPdS_(
	.param .u32 _Z6updateidPdS__param_0,
	.param .f64 _Z6updateidPdS__param_1,
	.param .u64 .ptr .align 1 _Z6updateidPdS__param_2,
	.param .u64 .ptr .align 1 _Z6updateidPdS__param_3
)
{
	.reg .pred 	%p<18>;
	.reg .b32 	%r<114>;
	.reg .b64 	%rd<15>;
	.reg .b64 	%fd<36>;
	// demoted variable
	.shared .align 8 .b8 _ZZ6updateidPdS_E3tmp[32784];
	ld.param.u32 	%r51, [_Z6updateidPdS__param_0];
	ld.param.f64 	%fd1, [_Z6updateidPdS__param_1];
	ld.param.u64 	%rd5, [_Z6updateidPdS__param_2];
	ld.param.u64 	%rd6, [_Z6updateidPdS__param_3];
	cvta.to.global.u64 	%rd1, %rd5;
	cvta.to.global.u64 	%rd2, %rd6;
	mov.u32 	%r52, %ctaid.x;
	shl.b32 	%r1, %r52, 12;
	mov.u32 	%r2, %tid.x;
	shl.b32 	%r3, %r2, 4;
	add.s32 	%r53, %r1, %r3;
	add.s32 	%r54, %r51, -2;
	add.s32 	%r55, %r1, 4096;
	min.u32 	%r56, %r54, %r55;
	or.b32  	%r107, %r53, 1;
	sub.s32 	%r5, %r107, %r51;
	setp.lt.s32 	%p1, %r5, -17;
	not.b32 	%r58, %r107;
	add.s32 	%r59, %r51, %r58;
	selp.b32 	%r6, 16, %r59, %p1;
	setp.le.s32 	%p2, %r107, %r56;
	add.s32 	%r60, %r6, %r107;
	setp.lt.s32 	%p3, %r56, %r60;
	and.pred  	%p4, %p2, %p3;
	setp.eq.s32 	%p5, %r2, 0;
	setp.gt.s32 	%p6, %r6, 0;
	and.pred  	%p7, %p5, %p6;
	selp.s32 	%r7, -1, 0, %p7;
	selp.u32 	%r8, 1, 0, %p4;
	add.s32 	%r9, %r6, %r8;
	setp.le.s32 	%p8, %r9, %r7;
	@%p8 bra 	$L__BB0_7;
	add.s32 	%r62, %r51, %r8;
	min.s32 	%r63, %r5, -17;
	add.s32 	%r64, %r62, %r63;
	not.b32 	%r65, %r7;
	add.s32 	%r66, %r65, %r64;
	add.s32 	%r10, %r64, 14;
	and.b32  	%r11, %r66, 3;
	setp.eq.s32 	%p9, %r11, 0;
	mov.u32 	%r106, %r7;
	@%p9 bra 	$L__BB0_4;
	shl.b32 	%r67, %r2, 7;
	shl.b32 	%r68, %r7, 3;
	add.s32 	%r69, %r67, %r68;
	mov.u32 	%r70, _ZZ6updateidPdS_E3tmp;
	add.s32 	%r71, %r69, %r70;
	add.s32 	%r102, %r71, 8;
	add.s32 	%r73, %r53, %r7;
	add.s32 	%r101, %r73, 1;
	neg.s32 	%r100, %r11;
	add.s32 	%r106, %r7, %r11;
$L__BB0_3:
	.pragma "nounroll";
	mul.wide.s32 	%rd7, %r101, 8;
	add.s64 	%rd8, %rd1, %rd7;
	ld.global.f64 	%fd2, [%rd8];
	st.shared.f64 	[%r102], %fd2;
	add.s32 	%r102, %r102, 8;
	add.s32 	%r101, %r101, 1;
	add.s32 	%r100, %r100, 1;
	setp.ne.s32 	%p10, %r100, 0;
	@%p10 bra 	$L__BB0_3;
$L__BB0_4:
	add.s32 	%r74, %r3, %r7;
	add.s32 	%r75, %r74, %r1;
	sub.s32 	%r76, %r10, %r75;
	setp.lt.u32 	%p11, %r76, 3;
	@%p11 bra 	$L__BB0_7;
	add.s64 	%rd3, %rd1, 16;
	add.s32 	%r77, %r106, %r1;
	add.s32 	%r78, %r77, %r3;
	add.s32 	%r105, %r78, 1;
	shl.b32 	%r79, %r2, 7;
	shl.b32 	%r80, %r106, 3;
	add.s32 	%r81, %r79, %r80;
	mov.u32 	%r82, _ZZ6updateidPdS_E3tmp;
	add.s32 	%r83, %r81, %r82;
	add.s32 	%r104, %r83, 16;
$L__BB0_6:
	mul.wide.s32 	%rd9, %r105, 8;
	add.s64 	%rd10, %rd3, %rd9;
	ld.global.f64 	%fd3, [%rd10+-16];
	st.shared.f64 	[%r104+-8], %fd3;
	ld.global.f64 	%fd4, [%rd10+-8];
	st.shared.f64 	[%r104], %fd4;
	ld.global.f64 	%fd5, [%rd10];
	st.shared.f64 	[%r104+8], %fd5;
	ld.global.f64 	%fd6, [%rd10+8];
	st.shared.f64 	[%r104+16], %fd6;
	add.s32 	%r106, %r106, 4;
	add.s32 	%r105, %r105, 4;
	add.s32 	%r104, %r104, 32;
	setp.lt.s32 	%p12, %r106, %r9;
	@%p12 bra 	$L__BB0_6;
$L__BB0_7:
	setp.lt.s32 	%p13, %r6, 1;
	bar.sync 	0;
	@%p13 bra 	$L__BB0_14;
	min.s32 	%r85, %r5, -17;
	add.s32 	%r86, %r51, %r85;
	sub.s32 	%r88, %r86, %r53;
	add.s32 	%r89, %r88, 14;
	and.b32  	%r31, %r6, 3;
	setp.lt.u32 	%p14, %r89, 3;
	mov.b32 	%r110, 0;
	@%p14 bra 	$L__BB0_11;
	and.b32  	%r110, %r6, 2147483644;
	neg.s32 	%r109, %r110;
	shl.b32 	%r90, %r2, 7;
	mov.u32 	%r91, _ZZ6updateidPdS_E3tmp;
	add.s32 	%r92, %r90, %r91;
	add.s32 	%r108, %r92, 24;
	add.s64 	%rd4, %rd2, 16;
$L__BB0_10:
	mul.wide.s32 	%rd11, %r107, 8;
	add.s64 	%rd12, %rd4, %rd11;
	ld.shared.f64 	%fd7, [%r108+-16];
	ld.shared.f64 	%fd8, [%r108+-8];
	ld.shared.f64 	%fd9, [%r108+-24];
	add.f64 	%fd10, %fd8, %fd9;
	add.f64 	%fd11, %fd7, %fd7;
	sub.f64 	%fd12, %fd10, %fd11;
	fma.rn.f64 	%fd13, %fd1, %fd12, %fd7;
	st.global.f64 	[%rd12+-16], %fd13;
	ld.shared.f64 	%fd14, [%r108];
	add.f64 	%fd15, %fd14, %fd7;
	add.f64 	%fd16, %fd8, %fd8;
	sub.f64 	%fd17, %fd15, %fd16;
	fma.rn.f64 	%fd18, %fd1, %fd17, %fd8;
	st.global.f64 	[%rd12+-8], %fd18;
	ld.shared.f64 	%fd19, [%r108+8];
	add.f64 	%fd20, %fd19, %fd8;
	add.f64 	%fd21, %fd14, %fd14;
	sub.f64 	%fd22, %fd20, %fd21;
	fma.rn.f64 	%fd23, %fd1, %fd22, %fd14;
	st.global.f64 	[%rd12], %fd23;
	ld.shared.f64 	%fd24, [%r108+16];
	add.f64 	%fd25, %fd24, %fd14;
	add.f64 	%fd26, %fd19, %fd19;
	sub.f64 	%fd27, %fd25, %fd26;
	fma.rn.f64 	%fd28, %fd1, %fd27, %fd19;
	st.global.f64 	[%rd12+8], %fd28;
	add.s32 	%r109, %r109, 4;
	add.s32 	%r108, %r108, 32;
	add.s32 	%r107, %r107, 4;
	setp.ne.s32 	%p15, %r109, 0;
	@%p15 bra 	$L__BB0_10;
$L__BB0_11:
	setp.eq.s32 	%p16, %r31, 0;
	@%p16 bra 	$L__BB0_14;
	add.s32 	%r93, %r110, %r1;
	add.s32 	%r94, %r93, %r3;
	add.s32 	%r113, %r94, 1;
	shl.b32 	%r95, %r2, 7;
	shl.b32 	%r96, %r110, 3;
	add.s32 	%r97, %r95, %r96;
	mov.u32 	%r98, _ZZ6updateidPdS_E3tmp;
	add.s32 	%r99, %r97, %r98;
	add.s32 	%r112, %r99, 16;
	neg.s32 	%r111, %r31;
$L__BB0_13:
	.pragma "nounroll";
	mul.wide.s32 	%rd13, %r113, 8;
	add.s64 	%rd14, %rd2, %rd13;
	ld.shared.f64 	%fd29, [%r112+-8];
	ld.shared.f64 	%fd30, [%r112];
	ld.shared.f64 	%fd31, [%r112+-16];
	add.f64 	%fd32, %fd30, %fd31;
	add.f64 	%fd33, %fd29, %fd29;
	sub.f64 	%fd34, %fd32, %fd33;
	fma.rn.f64 	%fd35, %fd1, %fd34, %fd29;
	st.global.f64 	[%rd14], %fd35;
	add.s32 	%r113, %r113, 1;
	add.s32 	%r112, %r112, 8;
	add.s32 	%r111, %r111, 1;
	setp.ne.s32 	%p17, %r111, 0;
	@%p17 bra 	$L__BB0_13;
$L__BB0_14:
	ret;

}


// ===== COMPILED SASS (sm_100) =====

	.target	sm_100

	.elftype	@"ET_EXEC"


//--------------------- .note.nv.tkinfo           --------------------------
	.section	.note.nv.tkinfo,"",@"SHT_NOTE"
	.sectionflags	@"SHF_NOTE_NV_TKINFO"
	.tkinfo
        /*0018*/ 	.word	0x00000002
        /*0030*/ 	.string	""
        /*0030*/ 	.string	"ptxas"
        /*0030*/ 	.string	"Cuda compilation tools, release 13.0, V13.0.88"
        /*0030*/ 	.string	"Build cuda_13.0.r13.0/compiler.36424714_0"
        /*0030*/ 	.string	"-arch sm_100 -m 64 "



//--------------------- .note.nv.cuinfo           --------------------------
	.section	.note.nv.cuinfo,"",@"SHT_NOTE"
	.sectionflags	@"SHF_NOTE_NV_CUINFO"
        /*0018*/ 	.short	0x0002
        /*001a*/ 	.short	0x0064
        /*001c*/ 	.short	0x0082
	.zero		2


//--------------------- .nv.info                  --------------------------
	.section	.nv.info,"",@"SHT_CUDA_INFO"
	.align	4


	//----- nvinfo : EIATTR_REGCOUNT
	.align		4
        /*0000*/ 	.byte	0x04, 0x2f
        /*0002*/ 	.short	(.L_1 - .L_0)
	.align		4
.L_0:
        /*0004*/ 	.word	index@(_Z6updateidPdS_)
        /*0008*/ 	.word	0x00000020


	//----- nvinfo : EIATTR_FRAME_SIZE
	.align		4
.L_1:
        /*000c*/ 	.byte	0x04, 0x11
        /*000e*/ 	.short	(.L_3 - .L_2)
	.align		4
.L_2:
        /*0010*/ 	.word	index@(_Z6updateidPdS_)
        /*0014*/ 	.word	0x00000000


	//----- nvinfo : EIATTR_MIN_STACK_SIZE
	.align		4
.L_3:
        /*0018*/ 	.byte	0x04, 0x12
        /*001a*/ 	.short	(.L_5 - .L_4)
	.align		4
.L_4:
        /*001c*/ 	.word	index@(_Z6updateidPdS_)
        /*0020*/ 	.word	0x00000000
.L_5:


//--------------------- .nv.compat                --------------------------
	.section	.nv.compat,"",@"SHT_CUDA_COMPAT_INFO"
	.align	4
        /*0000*/ 	.byte	0x02, 0x09, 0x00, 0x00, 0x02, 0x02, 0x01, 0x00, 0x02, 0x05, 0x05, 0x00, 0x03, 0x07, 0x01, 0x01
        /*0010*/ 	.byte	0x02, 0x03, 0x00, 0x00, 0x02, 0x06, 0x01, 0x00, 0x04, 0x0b, 0x08, 0x00, 0x01, 0x00, 0x00, 0x00
        /*0020*/ 	.byte	0x00, 0x00, 0x00, 0x00


//--------------------- .nv.info._Z6updateidPdS_  --------------------------
	.section	.nv.info._Z6updateidPdS_,"",@"SHT_CUDA_INFO"
	.sectionflags	@""
	.align	4


	//----- nvinfo : EIATTR_CUDA_API_VERSION
	.align		4
        /*0000*/ 	.byte	0x04, 0x37
        /*0002*/ 	.short	(.L_7 - .L_6)
.L_6:
        /*0004*/ 	.word	0x00000082


	//----- nvinfo : EIATTR_KPARAM_INFO
	.align		4
.L_7:
        /*0008*/ 	.byte	0x04, 0x17
        /*000a*/ 	.short	(.L_9 - .L_8)
.L_8:
        /*000c*/ 	.word	0x00000000
        /*0010*/ 	.short	0x0003
        /*0012*/ 	.short	0x0018
        /*0014*/ 	.byte	0x00, 0xf5, 0x21, 0x00


	//----- nvinfo : EIATTR_KPARAM_INFO
	.align		4
.L_9:
        /*0018*/ 	.byte	0x04, 0x17
        /*001a*/ 	.short	(.L_11 - .L_10)
.L_10:
        /*001c*/ 	.word	0x00000000
        /*0020*/ 	.short	0x0002
        /*0022*/ 	.short	0x0010
        /*0024*/ 	.byte	0x00, 0xf5, 0x21, 0x00


	//----- nvinfo : EIATTR_KPARAM_INFO
	.align		4
.L_11:
        /*0028*/ 	.byte	0x04, 0x17
        /*002a*/ 	.short	(.L_13 - .L_12)
.L_12:
        /*002c*/ 	.word	0x00000000
        /*0030*/ 	.short	0x0001
        /*0032*/ 	.short	0x0008
        /*0034*/ 	.byte	0x00, 0xf0, 0x21, 0x00


	//----- nvinfo : EIATTR_KPARAM_INFO
	.align		4
.L_13:
        /*0038*/ 	.byte	0x04, 0x17
        /*003a*/ 	.short	(.L_15 - .L_14)
.L_14:
        /*003c*/ 	.word	0x00000000
        /*0040*/ 	.short	0x0000
        /*0042*/ 	.short	0x0000
        /*0044*/ 	.byte	0x00, 0xf0, 0x11, 0x00


	//----- nvinfo : EIATTR_SPARSE_MMA_MASK
	.align		4
.L_15:
        /*0048*/ 	.byte	0x03, 0x50
        /*004a*/ 	.short	0x0000


	//----- nvinfo : EIATTR_MAXREG_COUNT
	.align		4
        /*004c*/ 	.byte	0x03, 0x1b
        /*004e*/ 	.short	0x00ff


	//----- nvinfo : EIATTR_NUM_BARRIERS
	.align		4
        /*0050*/ 	.byte	0x02, 0x4c
        /*0052*/ 	.byte	0x01
	.zero		1


	//----- nvinfo : EIATTR_MERCURY_ISA_VERSION
	.align		4
        /*0054*/ 	.byte	0x03, 0x5f
        /*0056*/ 	.short	0x0101


	//----- nvinfo : EIATTR_VRC_CTA_INIT_COUNT
	.align		4
        /*0058*/ 	.byte	0x02, 0x4a
	.zero		1
	.zero		1


	//----- nvinfo : EIATTR_EXIT_INSTR_OFFSETS
	.align		4
        /*005c*/ 	.byte	0x04, 0x1c
        /*005e*/ 	.short	(.L_17 - .L_16)


	//   ....[0]....
.L_16:
        /*0060*/ 	.word	0x00000a70


	//   ....[1]....
        /*0064*/ 	.word	0x000019c0


	//   ....[2]....
        /*0068*/ 	.word	0x00001b70


	//----- nvinfo : EIATTR_CRS_STACK_SIZE
	.align		4
.L_17:
        /*006c*/ 	.byte	0x04, 0x1e
        /*006e*/ 	.short	(.L_19 - .L_18)
.L_18:
        /*0070*/ 	.word	0x00000000


	//----- nvinfo : EIATTR_CBANK_PARAM_SIZE
	.align		4
.L_19:
        /*0074*/ 	.byte	0x03, 0x19
        /*0076*/ 	.short	0x0020


	//----- nvinfo : EIATTR_PARAM_CBANK
	.align		4
        /*0078*/ 	.byte	0x04, 0x0a
        /*007a*/ 	.short	(.L_21 - .L_20)
	.align		4
.L_20:
        /*007c*/ 	.word	index@(.nv.constant0._Z6updateidPdS_)
        /*0080*/ 	.short	0x0380
        /*0082*/ 	.short	0x0020


	//----- nvinfo : EIATTR_SW_WAR
	.align		4
.L_21:
        /*0084*/ 	.byte	0x04, 0x36
        /*0086*/ 	.short	(.L_23 - .L_22)
.L_22:
        /*0088*/ 	.word	0x00000008
.L_23:


//--------------------- .nv.callgraph             --------------------------
	.section	.nv.callgraph,"",@"SHT_CUDA_CALLGRAPH"
	.align	4
	.sectionentsize	8
	.align		4
        /*0000*/ 	.word	0x00000000
	.align		4
        /*0004*/ 	.word	0xffffffff
	.align		4
        /*0008*/ 	.word	0x00000000
	.align		4
        /*000c*/ 	.word	0xfffffffe
	.align		4
        /*0010*/ 	.word	0x00000000
	.align		4
        /*0014*/ 	.word	0xfffffffd
	.align		4
        /*0018*/ 	.word	0x00000000
	.align		4
        /*001c*/ 	.word	0xfffffffc


//--------------------- .text._Z6updateidPdS_     --------------------------
	.section	.text._Z6updateidPdS_,"ax",@progbits
	.align	128
.text._Z6updateidPdS_:
        .type           _Z6updateidPdS_,@function
        .size           _Z6updateidPdS_,(.L_x_21 - _Z6updateidPdS_)
        .other          _Z6updateidPdS_,@"STO_CUDA_ENTRY STV_DEFAULT"
_Z6updateidPdS_:
[----:B------:R-:W-:Y:S01]  /*0000*/  LDC R1, c[0x0][0x37c] ;  /* 0x0000df00ff017b82 */ /* 0x000fe20000000800 */
[----:B------:R-:W0:Y:S07]  /*0010*/  S2R R3, SR_CTAID.X ;  /* 0x0000000000037919 */ /* 0x000e2e0000002500 */
[----:B------:R-:W1:Y:S01]  /*0020*/  LDC R2, c[0x0][0x380] ;  /* 0x0000e000ff027b82 */ /* 0x000e620000000800 */
[----:B------:R-:W2:Y:S01]  /*0030*/  LDCU.64 UR8, c[0x0][0x358] ;  /* 0x00006b00ff0877ac */ /* 0x000ea20008000a00 */
[----:B------:R-:W-:Y:S01]  /*0040*/  BSSY.RECONVERGENT B0, `(.L_x_0) ;  /* 0x00000a0000007945 */ /* 0x000fe20003800200 */
[----:B------:R-:W3:Y:S01]  /*0050*/  S2R R0, SR_TID.X ;  /* 0x0000000000007919 */ /* 0x000ee20000002100 */
[----:B0-----:R-:W-:-:S04]  /*0060*/  IMAD.SHL.U32 R3, R3, 0x1000, RZ ;  /* 0x0000100003037824 */ /* 0x001fc800078e00ff */
[----:B---3--:R-:W-:-:S04]  /*0070*/  IMAD R5, R0, 0x10, R3 ;  /* 0x0000001000057824 */ /* 0x008fc800078e0203 */
[----:B------:R-:W-:-:S05]  /*0080*/  VIADD R7, R5, 0x1 ;  /* 0x0000000105077836 */ /* 0x000fca0000000000 */
[----:B------:R-:W-:Y:S02]  /*0090*/  LOP3.LUT R9, RZ, R7, RZ, 0x33, !PT ;  /* 0x00000007ff097212 */ /* 0x000fe400078e33ff */
[----:B-1----:R-:W-:-:S03]  /*00a0*/  IADD3 R4, PT, PT, R7, -R2, RZ ;  /* 0x8000000207047210 */ /* 0x002fc60007ffe0ff */
[----:B------:R-:W-:Y:S01]  /*00b0*/  IMAD.IADD R6, R9, 0x1, R2 ;  /* 0x0000000109067824 */ /* 0x000fe200078e0202 */
[----:B------:R-:W-:Y:S01]  /*00c0*/  ISETP.GE.AND P0, PT, R4, -0x11, PT ;  /* 0xffffffef0400780c */ /* 0x000fe20003f06270 */
[----:B------:R-:W-:-:S03]  /*00d0*/  VIADD R9, R3, 0x1000 ;  /* 0x0000100003097836 */ /* 0x000fc60000000000 */
[----:B------:R-:W-:Y:S02]  /*00e0*/  SEL R6, R6, 0x10, P0 ;  /* 0x0000001006067807 */ /* 0x000fe40000000000 */
[----:B------:R-:W-:Y:S02]  /*00f0*/  VIADDMNMX.U32 R8, R2, 0xfffffffe, R9, PT ;  /* 0xfffffffe02087846 */ /* 0x000fe40003800009 */
[----:B------:R-:W-:Y:S01]  /*0100*/  ISETP.GT.AND P0, PT, R6, RZ, PT ;  /* 0x000000ff0600720c */ /* 0x000fe20003f04270 */
[----:B------:R-:W-:-:S03]  /*0110*/  IMAD.IADD R9, R7, 0x1, R6 ;  /* 0x0000000107097824 */ /* 0x000fc600078e0206 */
[----:B------:R-:W-:Y:S02]  /*0120*/  ISETP.EQ.AND P0, PT, R0, RZ, P0 ;  /* 0x000000ff0000720c */ /* 0x000fe40000702270 */
[----:B------:R-:W-:Y:S02]  /*0130*/  ISETP.GE.AND P1, PT, R8, R9, PT ;  /* 0x000000090800720c */ /* 0x000fe40003f26270 */
[----:B------:R-:W-:Y:S02]  /*0140*/  SEL R11, RZ, 0xffffffff, !P0 ;  /* 0xffffffffff0b7807 */ /* 0x000fe40004000000 */
[----:B------:R-:W-:-:S04]  /*0150*/  ISETP.LE.AND P1, PT, R7, R8, !P1 ;  /* 0x000000080700720c */ /* 0x000fc80004f23270 */
[----:B------:R-:W-:-:S04]  /*0160*/  SEL R9, RZ, 0x1, !P1 ;  /* 0x00000001ff097807 */ /* 0x000fc80004800000 */
[----:B------:R-:W-:-:S04]  /*0170*/  IADD3 R24, PT, PT, R6, R9, RZ ;  /* 0x0000000906187210 */ /* 0x000fc80007ffe0ff */
[----:B------:R-:W-:-:S13]  /*0180*/  ISETP.GT.AND P1, PT, R24, R11, PT ;  /* 0x0000000b1800720c */ /* 0x000fda0003f24270 */
[----:B--2---:R-:W-:Y:S05]  /*0190*/  @!P1 BRA `(.L_x_1) ;  /* 0x0000000800289947 */ /* 0x004fea0003800000 */
[----:B------:R-:W-:Y:S01]  /*01a0*/  VIMNMX R8, PT, PT, R4, -0x11, PT ;  /* 0xffffffef04087848 */ /* 0x000fe20003fe0100 */
[----:B------:R-:W-:Y:S01]  /*01b0*/  IMAD R10, R0, 0x10, R11 ;  /* 0x00000010000a7824 */ /* 0x000fe200078e020b */
[-C--:B------:R-:W-:Y:S01]  /*01c0*/  LOP3.LUT R13, RZ, R11.reuse, RZ, 0x33, !PT ;  /* 0x0000000bff0d7212 */ /* 0x080fe200078e33ff */
[----:B------:R-:W-:Y:S01]  /*01d0*/  BSSY.RECONVERGENT B1, `(.L_x_2) ;  /* 0x000001c000017945 */ /* 0x000fe20003800200 */
[----:B------:R-:W-:Y:S01]  /*01e0*/  IADD3 R8, PT, PT, R8, R2, R9 ;  /* 0x0000000208087210 */ /* 0x000fe20007ffe009 */
[----:B------:R-:W-:Y:S01]  /*01f0*/  IMAD.IADD R9, R3, 0x1, R10 ;  /* 0x0000000103097824 */ /* 0x000fe200078e020a */
[----:B------:R-:W-:-:S03]  /*0200*/  MOV R29, R11 ;  /* 0x0000000b001d7202 */ /* 0x000fc60000000f00 */
[----:B------:R-:W-:Y:S01]  /*0210*/  IMAD.IADD R13, R8, 0x1, R13 ;  /* 0x00000001080d7824 */ /* 0x000fe200078e020d */
[----:B------:R-:W-:-:S04]  /*0220*/  IADD3 R9, PT, PT, -R9, 0xe, R8 ;  /* 0x0000000e09097810 */ /* 0x000fc80007ffe108 */
[----:B------:R-:W-:Y:S02]  /*0230*/  LOP3.LUT P2, R10, R13, 0x3, RZ, 0xc0, !PT ;  /* 0x000000030d0a7812 */ /* 0x000fe4000784c0ff */
[----:B------:R-:W-:-:S11]  /*0240*/  ISETP.GE.U32.AND P1, PT, R9, 0x3, PT ;  /* 0x000000030900780c */ /* 0x000fd60003f26070 */
[----:B------:R-:W-:Y:S05]  /*0250*/  @!P2 BRA `(.L_x_3) ;  /* 0x00000000004ca947 */ /* 0x000fea0003800000 */
[----:B------:R-:W0:Y:S01]  /*0260*/  S2R R14, SR_CgaCtaId ;  /* 0x00000000000e7919 */ /* 0x000e220000008800 */
[----:B------:R-:W1:Y:S01]  /*0270*/  LDC.64 R8, c[0x0][0x390] ;  /* 0x0000e400ff087b82 */ /* 0x000e620000000a00 */
[C---:B------:R-:W-:Y:S01]  /*0280*/  IMAD.SHL.U32 R15, R0.reuse, 0x80, RZ ;  /* 0x00000080000f7824 */ /* 0x040fe200078e00ff */
[----:B------:R-:W-:Y:S01]  /*0290*/  MOV R13, 0x400 ;  /* 0x00000400000d7802 */ /* 0x000fe20000000f00 */
[----:B------:R-:W-:Y:S01]  /*02a0*/  IMAD.IADD R29, R11, 0x1, R10 ;  /* 0x000000010b1d7824 */ /* 0x000fe200078e020a */
[----:B------:R-:W-:Y:S01]  /*02b0*/  LEA R12, R0, 0xfffffff8, 0x7 ;  /* 0xfffffff8000c7811 */ /* 0x000fe200078e38ff */
[----:B------:R-:W-:Y:S01]  /*02c0*/  @!P0 IMAD.MOV R12, RZ, RZ, R15 ;  /* 0x000000ffff0c8224 */ /* 0x000fe200078e020f */
[----:B------:R-:W-:Y:S02]  /*02d0*/  IADD3 R15, PT, PT, R5, 0x1, R11 ;  /* 0x00000001050f7810 */ /* 0x000fe40007ffe00b */
[----:B0-----:R-:W-:-:S04]  /*02e0*/  LEA R13, R14, R13, 0x18 ;  /* 0x0000000d0e0d7211 */ /* 0x001fc800078ec0ff */
[----:B------:R-:W-:Y:S02]  /*02f0*/  IADD3 R13, PT, PT, R12, 0x8, R13 ;  /* 0x000000080c0d7810 */ /* 0x000fe40007ffe00d */
[----:B------:R-:W-:-:S07]  /*0300*/  IADD3 R12, PT, PT, -R10, RZ, RZ ;  /* 0x000000ff0a0c7210 */ /* 0x000fce0007ffe1ff */
.L_x_4:
[----:B-1----:R-:W-:-:S06]  /*0310*/  IMAD.WIDE R10, R15, 0x8, R8 ;  /* 0x000000080f0a7825 */ /* 0x002fcc00078e0208 */
[----:B------:R-:W2:Y:S01]  /*0320*/  LDG.E.64 R10, desc[UR8][R10.64] ;  /* 0x000000080a0a7981 */ /* 0x000ea2000c1e1b00 */
[----:B------:R-:W-:Y:S02]  /*0330*/  VIADD R12, R12, 0x1 ;  /* 0x000000010c0c7836 */ /* 0x000fe40000000000 */
[----:B------:R-:W-:-:S03]  /*0340*/  VIADD R15, R15, 0x1 ;  /* 0x000000010f0f7836 */ /* 0x000fc60000000000 */
[----:B------:R-:W-:Y:S01]  /*0350*/  ISETP.NE.AND P0, PT, R12, RZ, PT ;  /* 0x000000ff0c00720c */ /* 0x000fe20003f05270 */
[----:B--2---:R0:W-:Y:S02]  /*0360*/  STS.64 [R13], R10 ;  /* 0x0000000a0d007388 */ /* 0x0041e40000000a00 */
[----:B0-----:R-:W-:-:S10]  /*0370*/  VIADD R13, R13, 0x8 ;  /* 0x000000080d0d7836 */ /* 0x001fd40000000000 */
[----:B------:R-:W-:Y:S05]  /*0380*/  @P0 BRA `(.L_x_4) ;  /* 0xfffffffc00e00947 */ /* 0x000fea000383ffff */
.L_x_3:
[----:B------:R-:W-:Y:S05]  /*0390*/  BSYNC.RECONVERGENT B1 ;  /* 0x0000000000017941 */ /* 0x000fea0003800200 */
.L_x_2:
[----:B------:R-:W-:Y:S05]  /*03a0*/  @!P1 BRA `(.L_x_1) ;  /* 0x0000000400a49947 */ /* 0x000fea0003800000 */
[----:B------:R-:W0:Y:S01]  /*03b0*/  S2UR UR7, SR_CgaCtaId ;  /* 0x00000000000779c3 */ /* 0x000e220000008800 */
[----:B------:R-:W1:Y:S01]  /*03c0*/  LDCU.64 UR4, c[0x0][0x390] ;  /* 0x00007200ff0477ac */ /* 0x000e620008000a00 */
[----:B------:R-:W-:Y:S01]  /*03d0*/  IADD3 R8, PT, PT, R24, -R29, RZ ;  /* 0x8000001d18087210 */ /* 0x000fe20007ffe0ff */
[--C-:B------:R-:W-:Y:S01]  /*03e0*/  IMAD R27, R0, 0x10, R29.reuse ;  /* 0x00000010001b7824 */ /* 0x100fe200078e021d */
[----:B------:R-:W-:Y:S01]  /*03f0*/  BSSY.RECONVERGENT B1, `(.L_x_5) ;  /* 0x000003d000017945 */ /* 0x000fe20003800200 */
[----:B------:R-:W-:Y:S01]  /*0400*/  UMOV UR6, 0x400 ;  /* 0x0000040000067882 */ /* 0x000fe20000000000 */
[----:B------:R-:W-:Y:S01]  /*0410*/  ISETP.GT.AND P1, PT, R8, 0xc, PT ;  /* 0x0000000c0800780c */ /* 0x000fe20003f24270 */
[----:B------:R-:W-:Y:S01]  /*0420*/  IMAD.IADD R9, R3, 0x1, R29 ;  /* 0x0000000103097824 */ /* 0x000fe200078e021d */
[----:B------:R-:W-:-:S03]  /*0430*/  PLOP3.LUT P0, PT, PT, PT, PT, 0x80, 0x8 ;  /* 0x000000000008781c */ /* 0x000fc60003f0f070 */
[----:B------:R-:W-:-:S04]  /*0440*/  IMAD R25, R0, 0x10, R9 ;  /* 0x0000001000197824 */ /* 0x000fc800078e0209 */
[----:B------:R-:W-:Y:S01]  /*0450*/  VIADD R25, R25, 0x1 ;  /* 0x0000000119197836 */ /* 0x000fe20000000000 */
[----:B-1----:R-:W-:-:S04]  /*0460*/  UIADD3 UR4, UP0, UPT, UR4, 0x10, URZ ;  /* 0x0000001004047890 */ /* 0x002fc8000ff1e0ff */
[----:B------:R-:W-:Y:S02]  /*0470*/  UIADD3.X UR5, UPT, UPT, URZ, UR5, URZ, UP0, !UPT ;  /* 0x00000005ff057290 */ /* 0x000fe400087fe4ff */
[----:B0-----:R-:W-:Y:S01]  /*0480*/  ULEA UR6, UR7, UR6, 0x18 ;  /* 0x0000000607067291 */ /* 0x001fe2000f8ec0ff */
[----:B------:R-:W-:-:S03]  /*0490*/  MOV R8, UR4 ;  /* 0x0000000400087c02 */ /* 0x000fc60008000f00 */
[----:B------:R-:W-:Y:S02]  /*04a0*/  IMAD.U32 R9, RZ, RZ, UR5 ;  /* 0x00000005ff097e24 */ /* 0x000fe4000f8e00ff */
[----:B------:R-:W-:-:S05]  /*04b0*/  LEA R27, R27, UR6, 0x3 ;  /* 0x000000061b1b7c11 */ /* 0x000fca000f8e18ff */
[----:B------:R-:W-:Y:S01]  /*04c0*/  VIADD R27, R27, 0x10 ;  /* 0x000000101b1b7836 */ /* 0x000fe20000000000 */
[----:B------:R-:W-:Y:S06]  /*04d0*/  @!P1 BRA `(.L_x_6) ;  /* 0x0000000000b89947 */ /* 0x000fec0003800000 */
[----:B------:R-:W-:Y:S02]  /*04e0*/  PLOP3.LUT P0, PT, PT, PT, PT, 0x8, 0x80 ;  /* 0x000000000080781c */ /* 0x000fe40003f0e170 */
[----:B------:R-:W-:-:S11]  /*04f0*/  IADD3 R26, PT, PT, R24, -0xc, RZ ;  /* 0xfffffff4181a7810 */ /* 0x000fd60007ffe0ff */
.L_x_7:
[----:B------:R-:W-:-:S04]  /*0500*/  IMAD.WIDE R14, R25, 0x8, R8 ;  /* 0x00000008190e7825 */ /* 0x000fc800078e0208 */
[----:B------:R-:W-:Y:S01]  /*0510*/  VIADD R21, R25, 0x4 ;  /* 0x0000000419157836 */ /* 0x000fe20000000000 */
[----:B------:R-:W2:Y:S03]  /*0520*/  LDG.E.64 R10, desc[UR8][R14.64] ;  /* 0x000000080e0a7981 */ /* 0x000ea6000c1e1b00 */
[----:B------:R-:W-:Y:S01]  /*0530*/  IMAD.WIDE R20, R21, 0x8, R8 ;  /* 0x0000000815147825 */ /* 0x000fe200078e0208 */
[----:B------:R-:W3:Y:S04]  /*0540*/  LDG.E.64 R18, desc[UR8][R14.64+-0x10] ;  /* 0xfffff0080e127981 */ /* 0x000ee8000c1e1b00 */
[----:B------:R-:W4:Y:S04]  /*0550*/  LDG.E.64 R16, desc[UR8][R14.64+-0x8] ;  /* 0xfffff8080e107981 */ /* 0x000f28000c1e1b00 */
[----:B------:R-:W5:Y:S01]  /*0560*/  LDG.E.64 R12, desc[UR8][R20.64+-0x10] ;  /* 0xfffff008140c7981 */ /* 0x000f62000c1e1b00 */
[----:B------:R-:W-:-:S03]  /*0570*/  VIADD R28, R25, 0x8 ;  /* 0x00000008191c7836 */ /* 0x000fc60000000000 */
[----:B------:R-:W5:Y:S04]  /*0580*/  LDG.E.64 R22, desc[UR8][R20.64+-0x8] ;  /* 0xfffff80814167981 */ /* 0x000f68000c1e1b00 */
[----:B------:R-:W5:Y:S04]  /*0590*/  LDG.E.64 R14, desc[UR8][R14.64+0x8] ;  /* 0x000008080e0e7981 */ /* 0x000f68000c1e1b00 */
[----:B--2---:R0:W-:Y:S04]  /*05a0*/  STS.64 [R27+0x8], R10 ;  /* 0x0000080a1b007388 */ /* 0x0041e80000000a00 */
[----:B---3--:R1:W-:Y:S04]  /*05b0*/  STS.64 [R27+-0x8], R18 ;  /* 0xfffff8121b007388 */ /* 0x0083e80000000a00 */
[----:B----4-:R2:W-:Y:S01]  /*05c0*/  STS.64 [R27], R16 ;  /* 0x000000101b007388 */ /* 0x0105e20000000a00 */
[----:B0-----:R-:W-:-:S03]  /*05d0*/  IMAD.WIDE R10, R28, 0x8, R8 ;  /* 0x000000081c0a7825 */ /* 0x001fc600078e0208 */
[----:B-----5:R0:W-:Y:S04]  /*05e0*/  STS.64 [R27+0x18], R12 ;  /* 0x0000180c1b007388 */ /* 0x0201e80000000a00 */
[----:B-1----:R-:W3:Y:S04]  /*05f0*/  LDG.E.64 R18, desc[UR8][R20.64] ;  /* 0x0000000814127981 */ /* 0x002ee8000c1e1b00 */
[----:B------:R1:W-:Y:S04]  /*0600*/  STS.64 [R27+0x10], R14 ;  /* 0x0000100e1b007388 */ /* 0x0003e80000000a00 */
[----:B--2---:R2:W4:Y:S04]  /*0610*/  LDG.E.64 R16, desc[UR8][R20.64+0x8] ;  /* 0x0000080814107981 */ /* 0x004528000c1e1b00 */
[----:B0-----:R-:W5:Y:S04]  /*0620*/  LDG.E.64 R12, desc[UR8][R10.64+-0x8] ;  /* 0xfffff8080a0c7981 */ /* 0x001f68000c1e1b00 */
[----:B-1----:R-:W5:Y:S01]  /*0630*/  LDG.E.64 R14, desc[UR8][R10.64+-0x10] ;  /* 0xfffff0080a0e7981 */ /* 0x002f62000c1e1b00 */
[----:B------:R-:W-:-:S04]  /*0640*/  VIADD R28, R25, 0xc ;  /* 0x0000000c191c7836 */ /* 0x000fc80000000000 */
[----:B--2---:R-:W-:Y:S01]  /*0650*/  IMAD.WIDE R20, R28, 0x8, R8 ;  /* 0x000000081c147825 */ /* 0x004fe200078e0208 */
[----:B------:R0:W-:Y:S04]  /*0660*/  STS.64 [R27+0x20], R22 ;  /* 0x000020161b007388 */ /* 0x0001e80000000a00 */
[----:B0-----:R-:W2:Y:S04]  /*0670*/  LDG.E.64 R22, desc[UR8][R20.64+0x8] ;  /* 0x0000080814167981 */ /* 0x001ea8000c1e1b00 */
[----:B---3--:R0:W-:Y:S04]  /*0680*/  STS.64 [R27+0x28], R18 ;  /* 0x000028121b007388 */ /* 0x0081e80000000a00 */
[----:B----4-:R1:W-:Y:S04]  /*0690*/  STS.64 [R27+0x30], R16 ;  /* 0x000030101b007388 */ /* 0x0103e80000000a00 */
[----:B-----5:R-:W-:Y:S04]  /*06a0*/  STS.64 [R27+0x40], R12 ;  /* 0x0000400c1b007388 */ /* 0x020fe80000000a00 */
[----:B------:R3:W-:Y:S04]  /*06b0*/  STS.64 [R27+0x38], R14 ;  /* 0x0000380e1b007388 */ /* 0x0007e80000000a00 */
[----:B0-----:R-:W4:Y:S04]  /*06c0*/  LDG.E.64 R18, desc[UR8][R10.64] ;  /* 0x000000080a127981 */ /* 0x001f28000c1e1b00 */
[----:B-1----:R-:W5:Y:S04]  /*06d0*/  LDG.E.64 R16, desc[UR8][R10.64+0x8] ;  /* 0x000008080a107981 */ /* 0x002f68000c1e1b00 */
[----:B---3--:R-:W3:Y:S04]  /*06e0*/  LDG.E.64 R14, desc[UR8][R20.64+-0x10] ;  /* 0xfffff008140e7981 */ /* 0x008ee8000c1e1b00 */
[----:B------:R-:W3:Y:S04]  /*06f0*/  LDG.E.64 R12, desc[UR8][R20.64+-0x8] ;  /* 0xfffff808140c7981 */ /* 0x000ee8000c1e1b00 */
[----:B------:R-:W3:Y:S01]  /*0700*/  LDG.E.64 R10, desc[UR8][R20.64] ;  /* 0x00000008140a7981 */ /* 0x000ee2000c1e1b00 */
[----:B------:R-:W-:-:S04]  /*0710*/  IADD3 R29, PT, PT, R29, 0x10, RZ ;  /* 0x000000101d1d7810 */ /* 0x000fc80007ffe0ff */
[----:B------:R-:W-:Y:S01]  /*0720*/  ISETP.GE.AND P1, PT, R29, R26, PT ;  /* 0x0000001a1d00720c */ /* 0x000fe20003f26270 */
[----:B--2---:R-:W-:Y:S01]  /*0730*/  STS.64 [R27+0x70], R22 ;  /* 0x000070161b007388 */ /* 0x004fe20000000a00 */
[----:B------:R-:W-:-:S03]  /*0740*/  VIADD R25, R25, 0x10 ;  /* 0x0000001019197836 */ /* 0x000fc60000000000 */
[----:B----4-:R-:W-:Y:S04]  /*0750*/  STS.64 [R27+0x48], R18 ;  /* 0x000048121b007388 */ /* 0x010fe80000000a00 */
[----:B-----5:R-:W-:Y:S04]  /*0760*/  STS.64 [R27+0x50], R16 ;  /* 0x000050101b007388 */ /* 0x020fe80000000a00 */
[----:B---3--:R-:W-:Y:S04]  /*0770*/  STS.64 [R27+0x58], R14 ;  /* 0x0000580e1b007388 */ /* 0x008fe80000000a00 */
[----:B------:R-:W-:Y:S04]  /*0780*/  STS.64 [R27+0x60], R12 ;  /* 0x0000600c1b007388 */ /* 0x000fe80000000a00 */
[----:B------:R0:W-:Y:S02]  /*0790*/  STS.64 [R27+0x68], R10 ;  /* 0x0000680a1b007388 */ /* 0x0001e40000000a00 */
[----:B0-----:R-:W-:Y:S01]  /*07a0*/  VIADD R27, R27, 0x80 ;  /* 0x000000801b1b7836 */ /* 0x001fe20000000000 */
[----:B------:R-:W-:Y:S06]  /*07b0*/  @!P1 BRA `(.L_x_7) ;  /* 0xfffffffc00509947 */ /* 0x000fec000383ffff */
.L_x_6:
[----:B------:R-:W-:Y:S05]  /*07c0*/  BSYNC.RECONVERGENT B1 ;  /* 0x0000000000017941 */ /* 0x000fea0003800200 */
.L_x_5:
[----:B------:R-:W-:Y:S01]  /*07d0*/  IMAD.IADD R10, R24, 0x1, -R29 ;  /* 0x00000001180a7824 */ /* 0x000fe200078e0a1d */
[----:B------:R-:W-:Y:S04]  /*07e0*/  BSSY.RECONVERGENT B1, `(.L_x_8) ;  /* 0x000001a000017945 */ /* 0x000fe80003800200 */
[----:B------:R-:W-:-:S13]  /*07f0*/  ISETP.GT.AND P1, PT, R10, 0x4, PT ;  /* 0x000000040a00780c */ /* 0x000fda0003f24270 */
[----:B------:R-:W-:Y:S05]  /*0800*/  @!P1 BRA `(.L_x_9) ;  /* 0x00000000005c9947 */ /* 0x000fea0003800000 */
[----:B------:R-:W-:-:S05]  /*0810*/  IMAD.WIDE R18, R25, 0x8, R8 ;  /* 0x0000000819127825 */ /* 0x000fca00078e0208 */
[----:B------:R-:W2:Y:S04]  /*0820*/  LDG.E.64 R12, desc[UR8][R18.64+-0x10] ;  /* 0xfffff008120c7981 */ /* 0x000ea8000c1e1b00 */
[----:B------:R-:W3:Y:S01]  /*0830*/  LDG.E.64 R10, desc[UR8][R18.64+-0x8] ;  /* 0xfffff808120a7981 */ /* 0x000ee2000c1e1b00 */
[----:B------:R-:W-:-:S03]  /*0840*/  IADD3 R23, PT, PT, R25, 0x4, RZ ;  /* 0x0000000419177810 */ /* 0x000fc60007ffe0ff */
[----:B------:R-:W4:Y:S02]  /*0850*/  LDG.E.64 R20, desc[UR8][R18.64] ;  /* 0x0000000812147981 */ /* 0x000f24000c1e1b00 */
[----:B------:R-:W-:-:S05]  /*0860*/  IMAD.WIDE R22, R23, 0x8, R8 ;  /* 0x0000000817167825 */ /* 0x000fca00078e0208 */
[----:B------:R-:W5:Y:S04]  /*0870*/  LDG.E.64 R16, desc[UR8][R22.64+-0x10] ;  /* 0xfffff00816107981 */ /* 0x000f68000c1e1b00 */
[----:B------:R-:W5:Y:S04]  /*0880*/  LDG.E.64 R18, desc[UR8][R18.64+0x8] ;  /* 0x0000080812127981 */ /* 0x000f68000c1e1b00 */
[----:B------:R-:W5:Y:S04]  /*0890*/  LDG.E.64 R14, desc[UR8][R22.64+-0x8] ;  /* 0xfffff808160e7981 */ /* 0x000f68000c1e1b00 */
[----:B--2---:R0:W-:Y:S04]  /*08a0*/  STS.64 [R27+-0x8], R12 ;  /* 0xfffff80c1b007388 */ /* 0x0041e80000000a00 */
[----:B---3--:R1:W-:Y:S04]  /*08b0*/  STS.64 [R27], R10 ;  /* 0x0000000a1b007388 */ /* 0x0083e80000000a00 */
[----:B0-----:R-:W2:Y:S04]  /*08c0*/  LDG.E.64 R12, desc[UR8][R22.64+0x8] ;  /* 0x00000808160c7981 */ /* 0x001ea8000c1e1b00 */
[----:B-1----:R-:W3:Y:S01]  /*08d0*/  LDG.E.64 R10, desc[UR8][R22.64] ;  /* 0x00000008160a7981 */ /* 0x002ee2000c1e1b00 */
[----:B------:R-:W-:Y:S01]  /*08e0*/  PLOP3.LUT P0, PT, PT, PT, PT, 0x8, 0x80 ;  /* 0x000000000080781c */ /* 0x000fe20003f0e170 */
[----:B------:R-:W-:-:S02]  /*08f0*/  VIADD R29, R29, 0x8 ;  /* 0x000000081d1d7836 */ /* 0x000fc40000000000 */
[----:B----4-:R-:W-:Y:S01]  /*0900*/  STS.64 [R27+0x8], R20 ;  /* 0x000008141b007388 */ /* 0x010fe20000000a00 */
[----:B------:R-:W-:-:S03]  /*0910*/  VIADD R25, R25, 0x8 ;  /* 0x0000000819197836 */ /* 0x000fc60000000000 */
[----:B-----5:R-:W-:Y:S04]  /*0920*/  STS.64 [R27+0x10], R18 ;  /* 0x000010121b007388 */ /* 0x020fe80000000a00 */
[----:B------:R-:W-:Y:S04]  /*0930*/  STS.64 [R27+0x18], R16 ;  /* 0x000018101b007388 */ /* 0x000fe80000000a00 */
[----:B------:R-:W-:Y:S04]  /*0940*/  STS.64 [R27+0x20], R14 ;  /* 0x0000200e1b007388 */ /* 0x000fe80000000a00 */
[----:B--2---:R-:W-:Y:S04]  /*0950*/  STS.64 [R27+0x30], R12 ;  /* 0x0000300c1b007388 */ /* 0x004fe80000000a00 */
[----:B---3--:R0:W-:Y:S02]  /*0960*/  STS.64 [R27+0x28], R10 ;  /* 0x0000280a1b007388 */ /* 0x0081e40000000a00 */
[----:B0-----:R-:W-:-:S07]  /*0970*/  VIADD R27, R27, 0x40 ;  /* 0x000000401b1b7836 */ /* 0x001fce0000000000 */
.L_x_9:
[----:B------:R-:W-:Y:S05]  /*0980*/  BSYNC.RECONVERGENT B1 ;  /* 0x0000000000017941 */ /* 0x000fea0003800200 */
.L_x_8:
[----:B------:R-:W-:-:S13]  /*0990*/  ISETP.LT.OR P0, PT, R29, R24, P0 ;  /* 0x000000181d00720c */ /* 0x000fda0000701670 */
[----:B------:R-:W-:Y:S05]  /*09a0*/  @!P0 BRA `(.L_x_1) ;  /* 0x0000000000248947 */ /* 0x000fea0003800000 */
[----:B------:R-:W-:-:S05]  /*09b0*/  IMAD.WIDE R8, R25, 0x8, R8 ;  /* 0x0000000819087825 */ /* 0x000fca00078e0208 */
[----:B------:R-:W2:Y:S04]  /*09c0*/  LDG.E.64 R10, desc[UR8][R8.64+-0x10] ;  /* 0xfffff008080a7981 */ /* 0x000ea8000c1e1b00 */
[----:B------:R-:W3:Y:S04]  /*09d0*/  LDG.E.64 R12, desc[UR8][R8.64+-0x8] ;  /* 0xfffff808080c7981 */ /* 0x000ee8000c1e1b00 */
[----:B------:R-:W4:Y:S04]  /*09e0*/  LDG.E.64 R14, desc[UR8][R8.64] ;  /* 0x00000008080e7981 */ /* 0x000f28000c1e1b00 */
[----:B------:R-:W5:Y:S04]  /*09f0*/  LDG.E.64 R16, desc[UR8][R8.64+0x8] ;  /* 0x0000080808107981 */ /* 0x000f68000c1e1b00 */
[----:B--2---:R0:W-:Y:S04]  /*0a00*/  STS.64 [R27+-0x8], R10 ;  /* 0xfffff80a1b007388 */ /* 0x0041e80000000a00 */
[----:B---3--:R0:W-:Y:S04]  /*0a10*/  STS.64 [R27], R12 ;  /* 0x0000000c1b007388 */ /* 0x0081e80000000a00 */
[----:B----4-:R0:W-:Y:S04]  /*0a20*/  STS.64 [R27+0x8], R14 ;  /* 0x0000080e1b007388 */ /* 0x0101e80000000a00 */
[----:B-----5:R0:W-:Y:S02]  /*0a30*/  STS.64 [R27+0x10], R16 ;  /* 0x000010101b007388 */ /* 0x0201e40000000a00 */
.L_x_1:
[----:B------:R-:W-:Y:S05]  /*0a40*/  BSYNC.RECONVERGENT B0 ;  /* 0x0000000000007941 */ /* 0x000fea0003800200 */
.L_x_0:
[----:B------:R-:W-:Y:S01]  /*0a50*/  BAR.SYNC.DEFER_BLOCKING 0x0 ;  /* 0x0000000000007b1d */ /* 0x000fe20000010000 */
[----:B------:R-:W-:-:S13]  /*0a60*/  ISETP.GE.AND P0, PT, R6, 0x1, PT ;  /* 0x000000010600780c */ /* 0x000fda0003f06270 */
[----:B------:R-:W-:Y:S05]  /*0a70*/  @!P0 EXIT ;  /* 0x000000000000894d */ /* 0x000fea0003800000 */
[----:B------:R-:W-:Y:S01]  /*0a80*/  VIMNMX R4, PT, PT, R4, -0x11, PT ;  /* 0xffffffef04047848 */ /* 0x000fe20003fe0100 */
[----:B------:R-:W1:Y:S01]  /*0a90*/  LDCU.64 UR10, c[0x0][0x388] ;  /* 0x00007100ff0a77ac */ /* 0x000e620008000a00 */
[----:B------:R-:W-:Y:S02]  /*0aa0*/  BSSY.RECONVERGENT B1, `(.L_x_10) ;  /* 0x00000ef000017945 */ /* 0x000fe40003800200 */
[----:B------:R-:W-:Y:S01]  /*0ab0*/  IADD3 R2, PT, PT, -R5, R2, R4 ;  /* 0x0000000205027210 */ /* 0x000fe20007ffe104 */
[----:B------:R-:W2:Y:S01]  /*0ac0*/  LDCU.64 UR12, c[0x0][0x388] ;  /* 0x00007100ff0c77ac */ /* 0x000ea20008000a00 */
[----:B------:R-:W-:Y:S02]  /*0ad0*/  LOP3.LUT R4, R6, 0x3, RZ, 0xc0, !PT ;  /* 0x0000000306047812 */ /* 0x000fe400078ec0ff */
[----:B------:R-:W-:-:S04]  /*0ae0*/  IADD3 R2, PT, PT, R2, 0xe, RZ ;  /* 0x0000000e02027810 */ /* 0x000fc80007ffe0ff */
[----:B------:R-:W-:Y:S01]  /*0af0*/  ISETP.GE.U32.AND P0, PT, R2, 0x3, PT ;  /* 0x000000030200780c */ /* 0x000fe20003f06070 */
[----:B------:R-:W-:-:S12]  /*0b00*/  IMAD.MOV.U32 R2, RZ, RZ, RZ ;  /* 0x000000ffff027224 */ /* 0x000fd800078e00ff */
[----:B-12---:R-:W-:Y:S05]  /*0b10*/  @!P0 BRA `(.L_x_11) ;  /* 0x0000000c009c8947 */ /* 0x006fea0003800000 */
[----:B------:R-:W1:Y:S01]  /*0b20*/  S2UR UR7, SR_CgaCtaId ;  /* 0x00000000000779c3 */ /* 0x000e620000008800 */
[----:B------:R-:W2:Y:S01]  /*0b30*/  LDCU.64 UR4, c[0x0][0x398] ;  /* 0x00007300ff0477ac */ /* 0x000ea20008000a00 */
[----:B------:R-:W-:Y:S01]  /*0b40*/  LOP3.LUT R2, R6, 0x7ffffffc, RZ, 0xc0, !PT ;  /* 0x7ffffffc06027812 */ /* 0x000fe200078ec0ff */
[----:B------:R-:W-:Y:S01]  /*0b50*/  BSSY.RELIABLE B0, `(.L_x_12) ;  /* 0x00000c3000007945 */ /* 0x000fe20003800100 */
[----:B------:R-:W-:-:S03]  /*0b60*/  UMOV UR6, 0x400 ;  /* 0x0000040000067882 */ /* 0x000fc60000000000 */
[----:B------:R-:W-:-:S05]  /*0b70*/  IMAD.MOV R6, RZ, RZ, -R2 ;  /* 0x000000ffff067224 */ /* 0x000fca00078e0a02 */
[----:B------:R-:W-:Y:S01]  /*0b80*/  ISETP.GE.AND P0, PT, R6, RZ, PT ;  /* 0x000000ff0600720c */ /* 0x000fe20003f06270 */
[----:B--2---:R-:W-:-:S04]  /*0b90*/  UIADD3 UR4, UP0, UPT, UR4, 0x10, URZ ;  /* 0x0000001004047890 */ /* 0x004fc8000ff1e0ff */
[----:B------:R-:W-:Y:S02]  /*0ba0*/  UIADD3.X UR5, UPT, UPT, URZ, UR5, URZ, UP0, !UPT ;  /* 0x00000005ff057290 */ /* 0x000fe400087fe4ff */
[----:B-1----:R-:W-:Y:S01]  /*0bb0*/  ULEA UR6, UR7, UR6, 0x18 ;  /* 0x0000000607067291 */ /* 0x002fe2000f8ec0ff */
[----:B------:R-:W-:-:S03]  /*0bc0*/  IMAD.U32 R8, RZ, RZ, UR4 ;  /* 0x00000004ff087e24 */ /* 0x000fc6000f8e00ff */
[----:B------:R-:W-:Y:S02]  /*0bd0*/  MOV R9, UR5 ;  /* 0x0000000500097c02 */ /* 0x000fe40008000f00 */
[----:B------:R-:W-:-:S05]  /*0be0*/  LEA R5, R0, UR6, 0x7 ;  /* 0x0000000600057c11 */ /* 0x000fca000f8e38ff */
[----:B------:R-:W-:Y:S01]  /*0bf0*/  VIADD R5, R5, 0x18 ;  /* 0x0000001805057836 */ /* 0x000fe20000000000 */
[----:B------:R-:W-:Y:S06]  /*0c00*/  @P0 BRA `(.L_x_13) ;  /* 0x0000000800dc0947 */ /* 0x000fec0003800000 */
[----:B0-----:R-:W-:Y:S01]  /*0c10*/  IMAD.MOV R10, RZ, RZ, -R6 ;  /* 0x000000ffff0a7224 */ /* 0x001fe200078e0a06 */
[----:B------:R-:W-:Y:S01]  /*0c20*/  BSSY.RECONVERGENT B2, `(.L_x_14) ;  /* 0x0000073000027945 */ /* 0x000fe20003800200 */
[----:B------:R-:W-:-:S03]  /*0c30*/  PLOP3.LUT P0, PT, PT, PT, PT, 0x80, 0x8 ;  /* 0x000000000008781c */ /* 0x000fc60003f0f070 */
[----:B------:R-:W-:-:S13]  /*0c40*/  ISETP.GT.AND P1, PT, R10, 0xc, PT ;  /* 0x0000000c0a00780c */ /* 0x000fda0003f24270 */
[----:B------:R-:W-:Y:S05]  /*0c50*/  @!P1 BRA `(.L_x_15) ;  /* 0x0000000400bc9947 */ /* 0x000fea0003800000 */
[----:B------:R-:W-:-:S13]  /*0c60*/  PLOP3.LUT P0, PT, PT, PT, PT, 0x8, 0x80 ;  /* 0x000000000080781c */ /* 0x000fda0003f0e170 */
.L_x_16:
[----:B0-----:R-:W0:Y:S01]  /*0c70*/  LDS.64 R16, [R5+-0x8] ;  /* 0xfffff80005107984 */ /* 0x001e220000000a00 */
[----:B------:R-:W-:Y:S01]  /*0c80*/  IMAD.WIDE R28, R7, 0x8, R8 ;  /* 0x00000008071c7825 */ /* 0x000fe200078e0208 */
[----:B------:R-:W-:Y:S02]  /*0c90*/  IADD3 R6, PT, PT, R6, 0x10, RZ ;  /* 0x0000001006067810 */ /* 0x000fe40007ffe0ff */
[----:B------:R-:W1:Y:S02]  /*0ca0*/  LDS.64 R14, [R5+-0x18] ;  /* 0xffffe800050e7984 */ /* 0x000e640000000a00 */
[----:B------:R-:W-:Y:S02]  /*0cb0*/  ISETP.GE.AND P1, PT, R6, -0xc, PT ;  /* 0xfffffff40600780c */ /* 0x000fe40003f26270 */
[----:B------:R-:W2:Y:S04]  /*0cc0*/  LDS.64 R20, [R5+-0x10] ;  /* 0xfffff00005147984 */ /* 0x000ea80000000a00 */
[----:B------:R-:W3:Y:S04]  /*0cd0*/  LDS.64 R12, [R5] ;  /* 0x00000000050c7984 */ /* 0x000ee80000000a00 */
[----:B------:R-:W4:Y:S04]  /*0ce0*/  LDS.64 R10, [R5+0x8] ;  /* 0x00000800050a7984 */ /* 0x000f280000000a00 */
[----:B------:R-:W5:Y:S01]  /*0cf0*/  LDS.64 R24, [R5+0x10] ;  /* 0x0000100005187984 */ /* 0x000f620000000a00 */
[----:B0-----:R-:W-:-:S02]  /*0d00*/  DADD R18, R16, R16 ;  /* 0x0000000010127229 */ /* 0x001fc40000000010 */
[----:B-1----:R-:W-:Y:S02]  /*0d10*/  DADD R14, R16, R14 ;  /* 0x00000000100e7229 */ /* 0x002fe4000000000e */
[----:B--2---:R-:W-:Y:S02]  /*0d20*/  DADD R22, R20, R20 ;  /* 0x0000000014167229 */ /* 0x004fe40000000014 */
[----:B---3--:R-:W-:-:S06]  /*0d30*/  DADD R26, R12, R12 ;  /* 0x000000000c1a7229 */ /* 0x008fcc000000000c */
[----:B------:R-:W-:Y:S02]  /*0d40*/  DADD R22, R14, -R22 ;  /* 0x000000000e167229 */ /* 0x000fe40000000816 */
[----:B------:R-:W-:-:S06]  /*0d50*/  DADD R14, R20, R12 ;  /* 0x00000000140e7229 */ /* 0x000fcc000000000c */
[----:B------:R-:W-:Y:S02]  /*0d60*/  DFMA R22, R22, UR10, R20 ;  /* 0x0000000a16167c2b */ /* 0x000fe40008000014 */
[----:B------:R-:W-:Y:S01]  /*0d70*/  DADD R18, R14, -R18 ;  /* 0x000000000e127229 */ /* 0x000fe20000000812 */
[----:B------:R-:W0:Y:S01]  /*0d80*/  LDS.64 R20, [R5+0x18] ;  /* 0x0000180005147984 */ /* 0x000e220000000a00 */
[----:B----4-:R-:W-:-:S03]  /*0d90*/  DADD R14, R16, R10 ;  /* 0x00000000100e7229 */ /* 0x010fc6000000000a */
[----:B------:R1:W-:Y:S03]  /*0da0*/  STG.E.64 desc[UR8][R28.64+-0x10], R22 ;  /* 0xfffff0161c007986 */ /* 0x0003e6000c101b08 */
[----:B------:R-:W-:Y:S02]  /*0db0*/  DFMA R18, R18, UR10, R16 ;  /* 0x0000000a12127c2b */ /* 0x000fe40008000010 */
[----:B------:R-:W-:Y:S02]  /*0dc0*/  DADD R26, R14, -R26 ;  /* 0x000000000e1a7229 */ /* 0x000fe4000000081a */
[----:B------:R-:W2:Y:S01]  /*0dd0*/  LDS.64 R14, [R5+0x20] ;  /* 0x00002000050e7984 */ /* 0x000ea20000000a00 */
[----:B------:R-:W-:-:S03]  /*0de0*/  DADD R16, R10, R10 ;  /* 0x000000000a107229 */ /* 0x000fc6000000000a */
[----:B------:R3:W-:Y:S02]  /*0df0*/  STG.E.64 desc[UR8][R28.64+-0x8], R18 ;  /* 0xfffff8121c007986 */ /* 0x0007e4000c101b08 */
[----:B------:R-:W-:Y:S02]  /*0e00*/  DFMA R26, R26, UR10, R12 ;  /* 0x0000000a1a1a7c2b */ /* 0x000fe4000800000c */
[--C-:B-----5:R-:W-:Y:S02]  /*0e10*/  DADD R12, R12, R24.reuse ;  /* 0x000000000c0c7229 */ /* 0x120fe40000000018 */
[----:B-1----:R-:W-:-:S03]  /*0e20*/  DADD R22, R24, R24 ;  /* 0x0000000018167229 */ /* 0x002fc60000000018 */
[----:B------:R-:W-:Y:S03]  /*0e30*/  STG.E.64 desc[UR8][R28.64], R26 ;  /* 0x0000001a1c007986 */ /* 0x000fe6000c101b08 */
[----:B------:R-:W-:Y:S02]  /*0e40*/  DADD R16, R12, -R16 ;  /* 0x000000000c107229 */ /* 0x000fe40000000810 */
[----:B------:R-:W1:Y:S06]  /*0e50*/  LDS.64 R12, [R5+0x28] ;  /* 0x00002800050c7984 */ /* 0x000e6c0000000a00 */
[----:B------:R-:W-:-:S02]  /*0e60*/  DFMA R16, R16, UR10, R10 ;  /* 0x0000000a10107c2b */ /* 0x000fc4000800000a */
[----:B0-----:R-:W-:-:S05]  /*0e70*/  DADD R10, R10, R20 ;  /* 0x000000000a0a7229 */ /* 0x001fca0000000014 */
[----:B------:R0:W-:Y:S01]  /*0e80*/  STG.E.64 desc[UR8][R28.64+0x8], R16 ;  /* 0x000008101c007986 */ /* 0x0001e2000c101b08 */
[----:B---3--:R-:W-:-:S03]  /*0e90*/  DADD R18, R20, R20 ;  /* 0x0000000014127229 */ /* 0x008fc60000000014 */
[----:B------:R-:W3:Y:S01]  /*0ea0*/  LDS.64 R16, [R5+0x30] ;  /* 0x0000300005107984 */ /* 0x000ee20000000a00 */
[----:B------:R-:W-:Y:S02]  /*0eb0*/  DADD R22, R10, -R22 ;  /* 0x000000000a167229 */ /* 0x000fe40000000816 */
[--C-:B--2---:R-:W-:Y:S02]  /*0ec0*/  DADD R10, R24, R14.reuse ;  /* 0x00000000180a7229 */ /* 0x104fe4000000000e */
[----:B0-----:R-:W-:-:S04]  /*0ed0*/  DADD R28, R14, R14 ;  /* 0x000000000e1c7229 */ /* 0x001fc8000000000e */
[----:B------:R-:W-:Y:S02]  /*0ee0*/  DFMA R22, R22, UR10, R24 ;  /* 0x0000000a16167c2b */ /* 0x000fe40008000018 */
[----:B------:R-:W-:Y:S01]  /*0ef0*/  DADD R18, R10, -R18 ;  /* 0x000000000a127229 */ /* 0x000fe20000000812 */
[----:B------:R-:W0:Y:S07]  /*0f00*/  LDS.64 R24, [R5+0x38] ;  /* 0x0000380005187984 */ /* 0x000e2e0000000a00 */
[----:B------:R-:W-:-:S02]  /*0f10*/  DFMA R18, R18, UR10, R20 ;  /* 0x0000000a12127c2b */ /* 0x000fc40008000014 */
[--C-:B-1----:R-:W-:Y:S02]  /*0f20*/  DADD R10, R20, R12.reuse ;  /* 0x00000000140a7229 */ /* 0x102fe4000000000c */
[----:B------:R-:W-:Y:S01]  /*0f30*/  DADD R26, R12, R12 ;  /* 0x000000000c1a7229 */ /* 0x000fe2000000000c */
[----:B------:R-:W-:-:S05]  /*0f40*/  IADD3 R21, PT, PT, R7, 0x4, RZ ;  /* 0x0000000407157810 */ /* 0x000fca0007ffe0ff */
[----:B------:R-:W-:Y:S01]  /*0f50*/  DADD R28, R10, -R28 ;  /* 0x000000000a1c7229 */ /* 0x000fe2000000081c */
[----:B------:R-:W-:Y:S01]  /*0f60*/  IMAD.WIDE R20, R21, 0x8, R8 ;  /* 0x0000000815147825 */ /* 0x000fe200078e0208 */
[----:B------:R-:W1:Y:S04]  /*0f70*/  LDS.64 R10, [R5+0x40] ;  /* 0x00004000050a7984 */ /* 0x000e680000000a00 */
[----:B------:R2:W-:Y:S02]  /*0f80*/  STG.E.64 desc[UR8][R20.64+-0x10], R22 ;  /* 0xfffff01614007986 */ /* 0x0005e4000c101b08 */
[----:B------:R-:W-:Y:S02]  /*0f90*/  DFMA R28, R28, UR10, R14 ;  /* 0x0000000a1c1c7c2b */ /* 0x000fe4000800000e */
[----:B---3--:R-:W-:Y:S01]  /*0fa0*/  DADD R14, R14, R16 ;  /* 0x000000000e0e7229 */ /* 0x008fe20000000010 */
[----:B------:R-:W-:Y:S04]  /*0fb0*/  STG.E.64 desc[UR8][R20.64+-0x8], R18 ;  /* 0xfffff81214007986 */ /* 0x000fe8000c101b08 */
[----:B------:R3:W-:Y:S03]  /*0fc0*/  STG.E.64 desc[UR8][R20.64], R28 ;  /* 0x0000001c14007986 */ /* 0x0007e6000c101b08 */
[----:B------:R-:W-:-:S02]  /*0fd0*/  DADD R26, R14, -R26 ;  /* 0x000000000e1a7229 */ /* 0x000fc4000000081a */
[----:B------:R-:W4:Y:S01]  /*0fe0*/  LDS.64 R14, [R5+0x48] ;  /* 0x00004800050e7984 */ /* 0x000f220000000a00 */
[----:B--2---:R-:W-:-:S05]  /*0ff0*/  DADD R22, R16, R16 ;  /* 0x0000000010167229 */ /* 0x004fca0000000010 */
[----:B------:R-:W-:Y:S02]  /*1000*/  DFMA R26, R26, UR10, R12 ;  /* 0x0000000a1a1a7c2b */ /* 0x000fe4000800000c */
[----:B0-----:R-:W-:Y:S01]  /*1010*/  DADD R12, R12, R24 ;  /* 0x000000000c0c7229 */ /* 0x001fe20000000018 */
[----:B---3--:R-:W-:-:S04]  /*1020*/  VIADD R29, R7, 0x8 ;  /* 0x00000008071d7836 */ /* 0x008fc80000000000 */
[----:B------:R0:W-:Y:S01]  /*1030*/  STG.E.64 desc[UR8][R20.64+0x8], R26 ;  /* 0x0000081a14007986 */ /* 0x0001e2000c101b08 */
[----:B------:R-:W-:Y:S02]  /*1040*/  IMAD.WIDE R28, R29, 0x8, R8 ;  /* 0x000000081d1c7825 */ /* 0x000fe400078e0208 */
[----:B------:R-:W-:Y:S01]  /*1050*/  DADD R12, R12, -R22 ;  /* 0x000000000c0c7229 */ /* 0x000fe20000000816 */
[----:B------:R-:W2:Y:S01]  /*1060*/  LDS.64 R20, [R5+0x50] ;  /* 0x0000500005147984 */ /* 0x000ea20000000a00 */
[----:B------:R-:W-:Y:S02]  /*1070*/  DADD R22, R24, R24 ;  /* 0x0000000018167229 */ /* 0x000fe40000000018 */
[----:B-1----:R-:W-:-:S04]  /*1080*/  DADD R18, R16, R10 ;  /* 0x0000000010127229 */ /* 0x002fc8000000000a */
[----:B------:R-:W-:Y:S02]  /*1090*/  DFMA R12, R12, UR10, R16 ;  /* 0x0000000a0c0c7c2b */ /* 0x000fe40008000010 */
[----:B------:R-:W-:Y:S02]  /*10a0*/  DADD R16, R10, R10 ;  /* 0x000000000a107229 */ /* 0x000fe4000000000a */
[----:B------:R-:W-:-:S03]  /*10b0*/  DADD R22, R18, -R22 ;  /* 0x0000000012167229 */ /* 0x000fc60000000816 */
[----:B------:R-:W-:Y:S04]  /*10c0*/  STG.E.64 desc[UR8][R28.64+-0x10], R12 ;  /* 0xfffff00c1c007986 */ /* 0x000fe8000c101b08 */
[----:B------:R-:W1:Y:S01]  /*10d0*/  LDS.64 R12, [R5+0x60] ;  /* 0x00006000050c7984 */ /* 0x000e620000000a00 */
[----:B------:R-:W-:Y:S02]  /*10e0*/  DFMA R22, R22, UR10, R24 ;  /* 0x0000000a16167c2b */ /* 0x000fe40008000018 */
[--C-:B----4-:R-:W-:Y:S01]  /*10f0*/  DADD R18, R24, R14.reuse ;  /* 0x0000000018127229 */ /* 0x110fe2000000000e */
[----:B------:R-:W3:Y:S01]  /*1100*/  LDS.64 R24, [R5+0x58] ;  /* 0x0000580005187984 */ /* 0x000ee20000000a00 */
[----:B0-----:R-:W-:-:S03]  /*1110*/  DADD R26, R14, R14 ;  /* 0x000000000e1a7229 */ /* 0x001fc6000000000e */
[----:B------:R0:W-:Y:S03]  /*1120*/  STG.E.64 desc[UR8][R28.64+-0x8], R22 ;  /* 0xfffff8161c007986 */ /* 0x0001e6000c101b08 */
[----:B------:R-:W-:Y:S02]  /*1130*/  DADD R16, R18, -R16 ;  /* 0x0000000012107229 */ /* 0x000fe40000000810 */
[----:B------:R-:W4:Y:S06]  /*1140*/  LDS.64 R18, [R5+0x70] ;  /* 0x0000700005127984 */ /* 0x000f2c0000000a00 */
[----:B------:R-:W-:-:S02]  /*1150*/  DFMA R16, R16, UR10, R10 ;  /* 0x0000000a10107c2b */ /* 0x000fc4000800000a */
[--C-:B--2---:R-:W-:Y:S02]  /*1160*/  DADD R10, R10, R20.reuse ;  /* 0x000000000a0a7229 */ /* 0x104fe40000000014 */
[----:B0-----:R-:W-:-:S03]  /*1170*/  DADD R22, R20, R20 ;  /* 0x0000000014167229 */ /* 0x001fc60000000014 */
[----:B------:R-:W-:Y:S03]  /*1180*/  STG.E.64 desc[UR8][R28.64], R16 ;  /* 0x000000101c007986 */ /* 0x000fe6000c101b08 */
[----:B------:R-:W-:Y:S02]  /*1190*/  DADD R26, R10, -R26 ;  /* 0x000000000a1a7229 */ /* 0x000fe4000000081a */
[----:B------:R0:W2:Y:S06]  /*11a0*/  LDS.64 R10, [R5+0x68] ;  /* 0x00006800050a7984 */ /* 0x0000ac0000000a00 */
[----:B------:R-:W-:Y:S01]  /*11b0*/  DFMA R26, R26, UR10, R14 ;  /* 0x0000000a1a1a7c2b */ /* 0x000fe2000800000e */
[----:B0-----:R-:W-:Y:S01]  /*11c0*/  VIADD R5, R5, 0x80 ;  /* 0x0000008005057836 */ /* 0x001fe20000000000 */
[----:B-1----:R-:W-:-:S05]  /*11d0*/  DADD R16, R20, R12 ;  /* 0x0000000014107229 */ /* 0x002fca000000000c */
[----:B------:R0:W-:Y:S01]  /*11e0*/  STG.E.64 desc[UR8][R28.64+0x8], R26 ;  /* 0x0000081a1c007986 */ /* 0x0001e2000c101b08 */
[----:B---3--:R-:W-:-:S08]  /*11f0*/  DADD R14, R14, R24 ;  /* 0x000000000e0e7229 */ /* 0x008fd00000000018 */
[----:B------:R-:W-:Y:S02]  /*1200*/  DADD R22, R14, -R22 ;  /* 0x000000000e167229 */ /* 0x000fe40000000816 */
[----:B------:R-:W-:Y:S02]  /*1210*/  DADD R14, R24, R24 ;  /* 0x00000000180e7229 */ /* 0x000fe40000000018 */
[----:B----4-:R-:W-:-:S04]  /*1220*/  DADD R18, R12, R18 ;  /* 0x000000000c127229 */ /* 0x010fc80000000012 */
[----:B------:R-:W-:Y:S02]  /*1230*/  DFMA R22, R22, UR10, R20 ;  /* 0x0000000a16167c2b */ /* 0x000fe40008000014 */
[----:B------:R-:W-:Y:S02]  /*1240*/  DADD R14, R16, -R14 ;  /* 0x00000000100e7229 */ /* 0x000fe4000000080e */
[----:B------:R-:W-:Y:S02]  /*1250*/  DADD R16, R12, R12 ;  /* 0x000000000c107229 */ /* 0x000fe4000000000c */
[----:B--2---:R-:W-:-:S04]  /*1260*/  DADD R20, R24, R10 ;  /* 0x0000000018147229 */ /* 0x004fc8000000000a */
[----:B------:R-:W-:-:S04]  /*1270*/  DFMA R14, R14, UR10, R24 ;  /* 0x0000000a0e0e7c2b */ /* 0x000fc80008000018 */
[----:B------:R-:W-:Y:S02]  /*1280*/  DADD R16, R20, -R16 ;  /* 0x0000000014107229 */ /* 0x000fe40000000810 */
[----:B------:R-:W-:-:S06]  /*1290*/  DADD R20, R10, R10 ;  /* 0x000000000a147229 */ /* 0x000fcc000000000a */
[----:B------:R-:W-:Y:S02]  /*12a0*/  DFMA R16, R16, UR10, R12 ;  /* 0x0000000a10107c2b */ /* 0x000fe4000800000c */
[----:B------:R-:W-:Y:S01]  /*12b0*/  DADD R18, R18, -R20 ;  /* 0x0000000012127229 */ /* 0x000fe20000000814 */
[C---:B------:R-:W-:Y:S02]  /*12c0*/  VIADD R21, R7.reuse, 0xc ;  /* 0x0000000c07157836 */ /* 0x040fe40000000000 */
[----:B------:R-:W-:Y:S02]  /*12d0*/  VIADD R7, R7, 0x10 ;  /* 0x0000001007077836 */ /* 0x000fe40000000000 */
[----:B------:R-:W-:-:S03]  /*12e0*/  IMAD.WIDE R12, R21, 0x8, R8 ;  /* 0x00000008150c7825 */ /* 0x000fc600078e0208 */
[----:B------:R-:W-:Y:S02]  /*12f0*/  DFMA R18, R18, UR10, R10 ;  /* 0x0000000a12127c2b */ /* 0x000fe4000800000a */
[----:B------:R0:W-:Y:S04]  /*1300*/  STG.E.64 desc[UR8][R12.64+-0x10], R22 ;  /* 0xfffff0160c007986 */ /* 0x0001e8000c101b08 */
[----:B------:R0:W-:Y:S04]  /*1310*/  STG.E.64 desc[UR8][R12.64+-0x8], R14 ;  /* 0xfffff80e0c007986 */ /* 0x0001e8000c101b08 */
[----:B------:R0:W-:Y:S04]  /*1320*/  STG.E.64 desc[UR8][R12.64], R16 ;  /* 0x000000100c007986 */ /* 0x0001e8000c101b08 */
[----:B------:R0:W-:Y:S01]  /*1330*/  STG.E.64 desc[UR8][R12.64+0x8], R18 ;  /* 0x000008120c007986 */ /* 0x0001e2000c101b08 */
[----:B------:R-:W-:Y:S05]  /*1340*/  @!P1 BRA `(.L_x_16) ;  /* 0xfffffff800489947 */ /* 0x000fea000383ffff */
.L_x_15:
[----:B------:R-:W-:Y:S05]  /*1350*/  BSYNC.RECONVERGENT B2 ;  /* 0x0000000000027941 */ /* 0x000fea0003800200 */
.L_x_14:
[----:B------:R-:W-:Y:S01]  /*1360*/  IADD3 R10, PT, PT, -R6, RZ, RZ ;  /* 0x000000ff060a7210 */ /* 0x000fe20007ffe1ff */
[----:B------:R-:W-:Y:S03]  /*1370*/  BSSY.RECONVERGENT B2, `(.L_x_17) ;  /* 0x000003d000027945 */ /* 0x000fe60003800200 */
[----:B------:R-:W-:-:S13]  /*1380*/  ISETP.GT.AND P1, PT, R10, 0x4, PT ;  /* 0x000000040a00780c */ /* 0x000fda0003f24270 */
[----:B------:R-:W-:Y:S05]  /*1390*/  @!P1 BRA `(.L_x_18) ;  /* 0x0000000000e89947 */ /* 0x000fea0003800000 */
[----:B0-----:R-:W0:Y:S01]  /*13a0*/  LDS.64 R22, [R5+-0x8] ;  /* 0xfffff80005167984 */ /* 0x001e220000000a00 */
[----:B------:R-:W1:Y:S01]  /*13b0*/  LDCU.64 UR4, c[0x0][0x388] ;  /* 0x00007100ff0477ac */ /* 0x000e620008000a00 */
[----:B------:R-:W-:Y:S01]  /*13c0*/  IMAD.WIDE R28, R7, 0x8, R8 ;  /* 0x00000008071c7825 */ /* 0x000fe200078e0208 */
[----:B------:R-:W-:Y:S01]  /*13d0*/  PLOP3.LUT P0, PT, PT, PT, PT, 0x8, 0x80 ;  /* 0x000000000080781c */ /* 0x000fe20003f0e170 */
[----:B------:R-:W2:Y:S02]  /*13e0*/  LDS.64 R10, [R5+-0x18] ;  /* 0xffffe800050a7984 */ /* 0x000ea40000000a00 */
[----:B------:R-:W-:Y:S02]  /*13f0*/  VIADD R6, R6, 0x8 ;  /* 0x0000000806067836 */ /* 0x000fe40000000000 */
[----:B------:R-:W3:Y:S04]  /*1400*/  LDS.64 R20, [R5+-0x10] ;  /* 0xfffff00005147984 */ /* 0x000ee80000000a00 */
[----:B------:R-:W4:Y:S04]  /*1410*/  LDS.64 R14, [R5] ;  /* 0x00000000050e7984 */ /* 0x000f280000000a00 */
[----:B------:R-:W5:Y:S04]  /*1420*/  LDS.64 R16, [R5+0x8] ;  /* 0x0000080005107984 */ /* 0x000f680000000a00 */
[----:B------:R-:W1:Y:S01]  /*1430*/  LDS.64 R24, [R5+0x10] ;  /* 0x0000100005187984 */ /* 0x000e620000000a00 */
[----:B0-----:R-:W-:-:S02]  /*1440*/  DADD R18, R22, R22 ;  /* 0x0000000016127229 */ /* 0x001fc40000000016 */
[----:B--2---:R-:W-:Y:S02]  /*1450*/  DADD R10, R22, R10 ;  /* 0x00000000160a7229 */ /* 0x004fe4000000000a */
[----:B---3--:R-:W-:-:S08]  /*1460*/  DADD R12, R20, R20 ;  /* 0x00000000140c7229 */ /* 0x008fd00000000014 */
[----:B------:R-:W-:Y:S02]  /*1470*/  DADD R12, R10, -R12 ;  /* 0x000000000a0c7229 */ /* 0x000fe4000000080c */
[----:B----4-:R-:W-:Y:S02]  /*1480*/  DADD R10, R20, R14 ;  /* 0x00000000140a7229 */ /* 0x010fe4000000000e */
[----:B-----5:R-:W-:-:S04]  /*1490*/  DADD R26, R16, R16 ;  /* 0x00000000101a7229 */ /* 0x020fc80000000010 */
[----:B-1----:R-:W-:Y:S02]  /*14a0*/  DFMA R12, R12, UR4, R20 ;  /* 0x000000040c0c7c2b */ /* 0x002fe40008000014 */
[----:B------:R-:W-:Y:S02]  /*14b0*/  DADD R18, R10, -R18 ;  /* 0x000000000a127229 */ /* 0x000fe40000000812 */
[----:B------:R-:W-:Y:S02]  /*14c0*/  DADD R10, R22, R16 ;  /* 0x00000000160a7229 */ /* 0x000fe40000000010 */
[----:B------:R-:W-:Y:S01]  /*14d0*/  DADD R20, R14, R14 ;  /* 0x000000000e147229 */ /* 0x000fe2000000000e */
[----:B------:R-:W-:Y:S03]  /*14e0*/  STG.E.64 desc[UR8][R28.64+-0x10], R12 ;  /* 0xfffff00c1c007986 */ /* 0x000fe6000c101b08 */
[----:B------:R-:W-:Y:S01]  /*14f0*/  DFMA R18, R18, UR4, R22 ;  /* 0x0000000412127c2b */ /* 0x000fe20008000016 */
[----:B------:R-:W0:Y:S03]  /*1500*/  LDS.64 R12, [R5+0x20] ;  /* 0x00002000050c7984 */ /* 0x000e260000000a00 */
[----:B------:R-:W-:Y:S01]  /*1510*/  DADD R20, R10, -R20 ;  /* 0x000000000a147229 */ /* 0x000fe20000000814 */
[----:B------:R-:W1:Y:S04]  /*1520*/  LDS.64 R22, [R5+0x30] ;  /* 0x0000300005167984 */ /* 0x000e680000000a00 */
[----:B------:R-:W2:Y:S03]  /*1530*/  LDS.64 R10, [R5+0x18] ;  /* 0x00001800050a7984 */ /* 0x000ea60000000a00 */
[----:B------:R-:W-:Y:S01]  /*1540*/  DFMA R20, R20, UR4, R14 ;  /* 0x0000000414147c2b */ /* 0x000fe2000800000e */
[----:B------:R3:W-:Y:S01]  /*1550*/  STG.E.64 desc[UR8][R28.64+-0x8], R18 ;  /* 0xfffff8121c007986 */ /* 0x0007e2000c101b08 */
[----:B------:R-:W-:-:S05]  /*1560*/  DADD R14, R14, R24 ;  /* 0x000000000e0e7229 */ /* 0x000fca0000000018 */
[----:B------:R-:W-:Y:S03]  /*1570*/  STG.E.64 desc[UR8][R28.64], R20 ;  /* 0x000000141c007986 */ /* 0x000fe6000c101b08 */
[----:B------:R-:W-:Y:S02]  /*1580*/  DADD R26, R14, -R26 ;  /* 0x000000000e1a7229 */ /* 0x000fe4000000081a */
[----:B------:R4:W5:Y:S01]  /*1590*/  LDS.64 R14, [R5+0x28] ;  /* 0x00002800050e7984 */ /* 0x0009620000000a00 */
[----:B---3--:R-:W-:-:S05]  /*15a0*/  DADD R18, R24, R24 ;  /* 0x0000000018127229 */ /* 0x008fca0000000018 */
[----:B------:R-:W-:Y:S01]  /*15b0*/  DFMA R26, R26, UR4, R16 ;  /* 0x000000041a1a7c2b */ /* 0x000fe20008000010 */
[----:B----4-:R-:W-:-:S06]  /*15c0*/  VIADD R5, R5, 0x40 ;  /* 0x0000004005057836 */ /* 0x010fcc0000000000 */
[----:B------:R3:W-:Y:S01]  /*15d0*/  STG.E.64 desc[UR8][R28.64+0x8], R26 ;  /* 0x0000081a1c007986 */ /* 0x0007e2000c101b08 */
[----:B0-----:R-:W-:Y:S02]  /*15e0*/  DADD R20, R24, R12 ;  /* 0x0000000018147229 */ /* 0x001fe4000000000c */
[----:B-1----:R-:W-:Y:S02]  /*15f0*/  DADD R22, R12, R22 ;  /* 0x000000000c167229 */ /* 0x002fe40000000016 */
[----:B--2---:R-:W-:-:S08]  /*1600*/  DADD R16, R16, R10 ;  /* 0x0000000010107229 */ /* 0x004fd0000000000a */
[----:B------:R-:W-:Y:S02]  /*1610*/  DADD R16, R16, -R18 ;  /* 0x0000000010107229 */ /* 0x000fe40000000812 */
[----:B------:R-:W-:-:S06]  /*1620*/  DADD R18, R10, R10 ;  /* 0x000000000a127229 */ /* 0x000fcc000000000a */
[----:B------:R-:W-:Y:S02]  /*1630*/  DFMA R16, R16, UR4, R24 ;  /* 0x0000000410107c2b */ /* 0x000fe40008000018 */
[----:B------:R-:W-:Y:S02]  /*1640*/  DADD R18, R20, -R18 ;  /* 0x0000000014127229 */ /* 0x000fe40000000812 */
[----:B------:R-:W-:Y:S02]  /*1650*/  DADD R20, R12, R12 ;  /* 0x000000000c147229 */ /* 0x000fe4000000000c */
[----:B-----5:R-:W-:-:S04]  /*1660*/  DADD R24, R10, R14 ;  /* 0x000000000a187229 */ /* 0x020fc8000000000e */
[----:B------:R-:W-:-:S04]  /*1670*/  DFMA R18, R18, UR4, R10 ;  /* 0x0000000412127c2b */ /* 0x000fc8000800000a */
[----:B------:R-:W-:Y:S02]  /*1680*/  DADD R20, R24, -R20 ;  /* 0x0000000018147229 */ /* 0x000fe40000000814 */
[----:B------:R-:W-:-:S06]  /*1690*/  DADD R24, R14, R14 ;  /* 0x000000000e187229 */ /* 0x000fcc000000000e */
[----:B------:R-:W-:Y:S02]  /*16a0*/  DFMA R20, R20, UR4, R12 ;  /* 0x0000000414147c2b */ /* 0x000fe4000800000c */
[----:B------:R-:W-:Y:S01]  /*16b0*/  DADD R22, R22, -R24 ;  /* 0x0000000016167229 */ /* 0x000fe20000000818 */
[C---:B------:R-:W-:Y:S01]  /*16c0*/  VIADD R25, R7.reuse, 0x4 ;  /* 0x0000000407197836 */ /* 0x040fe20000000000 */
[----:B------:R-:W-:-:S03]  /*16d0*/  IADD3 R7, PT, PT, R7, 0x8, RZ ;  /* 0x0000000807077810 */ /* 0x000fc60007ffe0ff */
[----:B------:R-:W-:-:S03]  /*16e0*/  IMAD.WIDE R10, R25, 0x8, R8 ;  /* 0x00000008190a7825 */ /* 0x000fc600078e0208 */
[----:B------:R-:W-:Y:S02]  /*16f0*/  DFMA R22, R22, UR4, R14 ;  /* 0x0000000416167c2b */ /* 0x000fe4000800000e */
[----:B------:R3:W-:Y:S04]  /*1700*/  STG.E.64 desc[UR8][R10.64+-0x10], R16 ;  /* 0xfffff0100a007986 */ /* 0x0007e8000c101b08 */
[----:B------:R3:W-:Y:S04]  /*1710*/  STG.E.64 desc[UR8][R10.64+-0x8], R18 ;  /* 0xfffff8120a007986 */ /* 0x0007e8000c101b08 */
[----:B------:R3:W-:Y:S04]  /*1720*/  STG.E.64 desc[UR8][R10.64], R20 ;  /* 0x000000140a007986 */ /* 0x0007e8000c101b08 */
[----:B------:R3:W-:Y:S02]  /*1730*/  STG.E.64 desc[UR8][R10.64+0x8], R22 ;  /* 0x000008160a007986 */ /* 0x0007e4000c101b08 */
.L_x_18:
[----:B------:R-:W-:Y:S05]  /*1740*/  BSYNC.RECONVERGENT B2 ;  /* 0x0000000000027941 */ /* 0x000fea0003800200 */
.L_x_17:
[----:B------:R-:W-:-:S13]  /*1750*/  ISETP.NE.OR P0, PT, R6, RZ, P0 ;  /* 0x000000ff0600720c */ /* 0x000fda0000705670 */
[----:B------:R-:W-:Y:S05]  /*1760*/  @!P0 BREAK.RELIABLE B0 ;  /* 0x0000000000008942 */ /* 0x000fea0003800100 */
[----:B------:R-:W-:Y:S05]  /*1770*/  @!P0 BRA `(.L_x_11) ;  /* 0x0000000000848947 */ /* 0x000fea0003800000 */
.L_x_13:
[----:B------:R-:W-:Y:S05]  /*1780*/  BSYNC.RELIABLE B0 ;  /* 0x0000000000007941 */ /* 0x000fea0003800100 */
.L_x_12:
[----:B------:R-:W-:Y:S01]  /*1790*/  LDS.64 R24, [R5+-0x8] ;  /* 0xfffff80005187984 */ /* 0x000fe20000000a00 */
[----:B------:R-:W-:-:S03]  /*17a0*/  VIADD R6, R6, 0x4 ;  /* 0x0000000406067836 */ /* 0x000fc60000000000 */
[----:B01----:R-:W0:Y:S02]  /*17b0*/  LDS.64 R14, [R5+-0x18] ;  /* 0xffffe800050e7984 */ /* 0x003e240000000a00 */
[----:B------:R-:W-:Y:S02]  /*17c0*/  ISETP.NE.AND P0, PT, R6, RZ, PT ;  /* 0x000000ff0600720c */ /* 0x000fe40003f05270 */
[----:B---3--:R-:W1:Y:S04]  /*17d0*/  LDS.64 R20, [R5+-0x10] ;  /* 0xfffff00005147984 */ /* 0x008e680000000a00 */
[----:B------:R-:W2:Y:S04]  /*17e0*/  LDS.64 R12, [R5] ;  /* 0x00000000050c7984 */ /* 0x000ea80000000a00 */
[----:B------:R-:W-:Y:S04]  /*17f0*/  LDS.64 R10, [R5+0x8] ;  /* 0x00000800050a7984 */ /* 0x000fe80000000a00 */
[----:B------:R3:W4:Y:S02]  /*1800*/  LDS.64 R18, [R5+0x10] ;  /* 0x0000100005127984 */ /* 0x0007240000000a00 */
[----:B---3--:R-:W-:Y:S01]  /*1810*/  VIADD R5, R5, 0x20 ;  /* 0x0000002005057836 */ /* 0x008fe20000000000 */
[----:B0-----:R-:W-:-:S02]  /*1820*/  DADD R14, R24, R14 ;  /* 0x00000000180e7229 */ /* 0x001fc4000000000e */
[C---:B-1----:R-:W-:Y:S02]  /*1830*/  DADD R22, R20.reuse, R20 ;  /* 0x0000000014167229 */ /* 0x042fe40000000014 */
[----:B--2---:R-:W-:-:S06]  /*1840*/  DADD R16, R20, R12 ;  /* 0x0000000014107229 */ /* 0x004fcc000000000c */
[----:B------:R-:W-:Y:S02]  /*1850*/  DADD R22, R14, -R22 ;  /* 0x000000000e167229 */ /* 0x000fe40000000816 */
[----:B------:R-:W-:Y:S02]  /*1860*/  DADD R14, R24, R24 ;  /* 0x00000000180e7229 */ /* 0x000fe40000000018 */
[----:B----4-:R-:W-:-:S04]  /*1870*/  DADD R18, R12, R18 ;  /* 0x000000000c127229 */ /* 0x010fc80000000012 */
[----:B------:R-:W-:Y:S02]  /*1880*/  DFMA R22, R22, UR12, R20 ;  /* 0x0000000c16167c2b */ /* 0x000fe40008000014 */
[----:B------:R-:W-:Y:S02]  /*1890*/  DADD R14, R16, -R14 ;  /* 0x00000000100e7229 */ /* 0x000fe4000000080e */
[----:B------:R-:W-:Y:S02]  /*18a0*/  DADD R16, R12, R12 ;  /* 0x000000000c107229 */ /* 0x000fe4000000000c */
[----:B------:R-:W-:-:S04]  /*18b0*/  DADD R20, R24, R10 ;  /* 0x0000000018147229 */ /* 0x000fc8000000000a */
[----:B------:R-:W-:-:S04]  /*18c0*/  DFMA R14, R14, UR12, R24 ;  /* 0x0000000c0e0e7c2b */ /* 0x000fc80008000018 */
[----:B------:R-:W-:Y:S02]  /*18d0*/  DADD R16, R20, -R16 ;  /* 0x0000000014107229 */ /* 0x000fe40000000810 */
[----:B------:R-:W-:-:S06]  /*18e0*/  DADD R20, R10, R10 ;  /* 0x000000000a147229 */ /* 0x000fcc000000000a */
[----:B------:R-:W-:Y:S02]  /*18f0*/  DFMA R16, R16, UR12, R12 ;  /* 0x0000000c10107c2b */ /* 0x000fe4000800000c */
[----:B------:R-:W-:Y:S01]  /*1900*/  DADD R18, R18, -R20 ;  /* 0x0000000012127229 */ /* 0x000fe20000000814 */
[C---:B------:R-:W-:Y:S01]  /*1910*/  IMAD.WIDE R12, R7.reuse, 0x8, R8 ;  /* 0x00000008070c7825 */ /* 0x040fe200078e0208 */
[----:B------:R-:W-:-:S04]  /*1920*/  IADD3 R7, PT, PT, R7, 0x4, RZ ;  /* 0x0000000407077810 */ /* 0x000fc80007ffe0ff */
[----:B------:R1:W-:Y:S02]  /*1930*/  STG.E.64 desc[UR8][R12.64+-0x10], R22 ;  /* 0xfffff0160c007986 */ /* 0x0003e4000c101b08 */
[----:B------:R-:W-:Y:S02]  /*1940*/  DFMA R18, R18, UR12, R10 ;  /* 0x0000000c12127c2b */ /* 0x000fe4000800000a */
[----:B------:R1:W-:Y:S04]  /*1950*/  STG.E.64 desc[UR8][R12.64+-0x8], R14 ;  /* 0xfffff80e0c007986 */ /* 0x0003e8000c101b08 */
[----:B------:R1:W-:Y:S04]  /*1960*/  STG.E.64 desc[UR8][R12.64], R16 ;  /* 0x000000100c007986 */ /* 0x0003e8000c101b08 */
[----:B------:R1:W-:Y:S01]  /*1970*/  STG.E.64 desc[UR8][R12.64+0x8], R18 ;  /* 0x000008120c007986 */ /* 0x0003e2000c101b08 */
[----:B------:R-:W-:Y:S05]  /*1980*/  @P0 BRA `(.L_x_12) ;  /* 0xfffffffc00800947 */ /* 0x000fea000383ffff */
.L_x_11:
[----:B------:R-:W-:Y:S05]  /*1990*/  BSYNC.RECONVERGENT B1 ;  /* 0x0000000000017941 */ /* 0x000fea0003800200 */
.L_x_10:
[----:B------:R-:W-:Y:S05]  /*19a0*/  WARPSYNC.ALL ;  /* 0x0000000000007948 */ /* 0x000fea0003800000 */
[----:B------:R-:W-:-:S13]  /*19b0*/  ISETP.NE.AND P0, PT, R4, RZ, PT ;  /* 0x000000ff0400720c */ /* 0x000fda0003f05270 */
[----:B------:R-:W-:Y:S05]  /*19c0*/  @!P0 EXIT ;  /* 0x000000000000894d */ /* 0x000fea0003800000 */
[----:B------:R-:W2:Y:S01]  /*19d0*/  S2UR UR5, SR_CgaCtaId ;  /* 0x00000000000579c3 */ /* 0x000ea20000008800 */
[----:B------:R-:W-:Y:S01]  /*19e0*/  UMOV UR4, 0x400 ;  /* 0x0000040000047882 */ /* 0x000fe20000000000 */
[----:B------:R-:W-:Y:S01]  /*19f0*/  IMAD.IADD R3, R3, 0x1, R2 ;  /* 0x0000000103037824 */ /* 0x000fe200078e0202 */
[C---:B------:R-:W-:Y:S01]  /*1a00*/  LEA R2, R0.reuse, R2, 0x4 ;  /* 0x0000000200027211 */ /* 0x040fe200078e20ff */
[----:B0--3--:R-:W-:Y:S01]  /*1a10*/  IMAD.MOV R10, RZ, RZ, -R4 ;  /* 0x000000ffff0a7224 */ /* 0x009fe200078e0a04 */
[----:B------:R-:W0:Y:S01]  /*1a20*/  LDCU.64 UR6, c[0x0][0x388] ;  /* 0x00007100ff0677ac */ /* 0x000e220008000a00 */
[----:B------:R-:W-:Y:S02]  /*1a30*/  IMAD R3, R0, 0x10, R3 ;  /* 0x0000001000037824 */ /* 0x000fe400078e0203 */
[----:B------:R-:W3:Y:S03]  /*1a40*/  LDC.64 R6, c[0x0][0x398] ;  /* 0x0000e600ff067b82 */ /* 0x000ee60000000a00 */
[----:B------:R-:W-:Y:S01]  /*1a50*/  IADD3 R11, PT, PT, R3, 0x1, RZ ;  /* 0x00000001030b7810 */ /* 0x000fe20007ffe0ff */
[----:B--2---:R-:W-:-:S06]  /*1a60*/  ULEA UR4, UR5, UR4, 0x18 ;  /* 0x0000000405047291 */ /* 0x004fcc000f8ec0ff */
[----:B------:R-:W-:-:S05]  /*1a70*/  LEA R0, R2, UR4, 0x3 ;  /* 0x0000000402007c11 */ /* 0x000fca000f8e18ff */
[----:B0-----:R-:W-:-:S07]  /*1a80*/  VIADD R0, R0, 0x10 ;  /* 0x0000001000007836 */ /* 0x001fce0000000000 */
.L_x_19:
[----:B0-----:R-:W-:Y:S01]  /*1a90*/  LDS.64 R4, [R0] ;  /* 0x0000000000047984 */ /* 0x001fe20000000a00 */
[----:B------:R-:W-:-:S03]  /*1aa0*/  VIADD R10, R10, 0x1 ;  /* 0x000000010a0a7836 */ /* 0x000fc60000000000 */
[----:B------:R-:W0:Y:S02]  /*1ab0*/  LDS.64 R8, [R0+-0x10] ;  /* 0xfffff00000087984 */ /* 0x000e240000000a00 */
[----:B------:R-:W-:Y:S02]  /*1ac0*/  ISETP.NE.AND P0, PT, R10, RZ, PT ;  /* 0x000000ff0a00720c */ /* 0x000fe40003f05270 */
[----:B------:R2:W4:Y:S02]  /*1ad0*/  LDS.64 R2, [R0+-0x8] ;  /* 0xfffff80000027984 */ /* 0x0005240000000a00 */
[----:B--2---:R-:W-:Y:S01]  /*1ae0*/  VIADD R0, R0, 0x8 ;  /* 0x0000000800007836 */ /* 0x004fe20000000000 */
[----:B0-----:R-:W-:Y:S02]  /*1af0*/  DADD R4, R4, R8 ;  /* 0x0000000004047229 */ /* 0x001fe40000000008 */
[----:B----4-:R-:W-:-:S08]  /*1b00*/  DADD R8, R2, R2 ;  /* 0x0000000002087229 */ /* 0x010fd00000000002 */
[----:B------:R-:W-:-:S08]  /*1b10*/  DADD R4, R4, -R8 ;  /* 0x0000000004047229 */ /* 0x000fd00000000808 */
[----:B------:R-:W-:Y:S01]  /*1b20*/  DFMA R4, R4, UR6, R2 ;  /* 0x0000000604047c2b */ /* 0x000fe20008000002 */
[C---:B---3--:R-:W-:Y:S01]  /*1b30*/  IMAD.WIDE R2, R11.reuse, 0x8, R6 ;  /* 0x000000080b027825 */ /* 0x048fe200078e0206 */
[----:B------:R-:W-:-:S05]  /*1b40*/  IADD3 R11, PT, PT, R11, 0x1, RZ ;  /* 0x000000010b0b7810 */ /* 0x000fca0007ffe0ff */
[----:B------:R0:W-:Y:S01]  /*1b50*/  STG.E.64 desc[UR8][R2.64], R4 ;  /* 0x0000000402007986 */ /* 0x0001e2000c101b08 */
[----:B------:R-:W-:Y:S05]  /*1b60*/  @P0 BRA `(.L_x_19) ;  /* 0xfffffffc00c80947 */ /* 0x000fea000383ffff */
[----:B------:R-:W-:Y:S05]  /*1b70*/  EXIT ;  /* 0x000000000000794d */ /* 0x000fea0003800000 */
.L_x_20:
[----:B------:R-:W-:-:S00]  /*1b80*/  BRA `(.L_x_20) ;  /* 0xfffffffc00fc7947 */ /* 0x000fc0000383ffff */
[----:B------:R-:W-:-:S00]  /*1b90*/  NOP ;  /* 0x0000000000007918 */ /* 0x000fc00000000000 */
        /* <DEDUP_REMOVED lines=14> */
.L_x_21:


//--------------------- .nv.shared._Z6updateidPdS_ --------------------------
	.section	.nv.shared._Z6updateidPdS_,"aw",@nobits
	.sectionflags	@""
	.align	8
.nv.shared._Z6updateidPdS_:
	.zero		33808


//--------------------- .nv.shared.reserved.0     --------------------------
	.section	.nv.shared.reserved.0,"aw",@nobits
	.weak		__nv_reservedSMEM_offset_0_alias
	.size		__nv_reservedSMEM_offset_0_alias, 0, 64
	.other		__nv_reservedSMEM_offset_0_alias,@"STO_CUDA_RESERVED_SHARED STV_DEFAULT"
__nv_reservedSMEM_offset_0_alias:
	.zero		0
	.zero		64


//--------------------- .nv.constant0._Z6updateidPdS_ --------------------------
	.section	.nv.constant0._Z6updateidPdS_,"a",@progbits
	.sectionflags	@""
	.align	4
.nv.constant0._Z6updateidPdS_:
	.zero		928


//--------------------- SYMBOLS --------------------------

	.type		.nv.reservedSmem.offset0,@object
	.size		.nv.reservedSmem.offset0,0x4
	.type		.nv.reservedSmem.cap,@object
	.size		.nv.reservedSmem.cap,0x4
